//
// Generated by NVIDIA NVVM Compiler
//
// Compiler Build ID: CL-36424714
// Cuda compilation tools, release 13.0, V13.0.88
// Based on NVVM 20.0.0
//

.version 9.0
.target sm_100
.address_size 64

.global .align 4 .b8 INITIAL_PERMUTATION[256] = {58, 0, 0, 0, 50, 0, 0, 0, 42, 0, 0, 0, 34, 0, 0, 0, 26, 0, 0, 0, 18, 0, 0, 0, 10, 0, 0, 0, 2, 0, 0, 0, 60, 0, 0, 0, 52, 0, 0, 0, 44, 0, 0, 0, 36, 0, 0, 0, 28, 0, 0, 0, 20, 0, 0, 0, 12, 0, 0, 0, 4, 0, 0, 0, 62, 0, 0, 0, 54, 0, 0, 0, 46, 0, 0, 0, 38, 0, 0, 0, 30, 0, 0, 0, 22, 0, 0, 0, 14, 0, 0, 0, 6, 0, 0, 0, 64, 0, 0, 0, 56, 0, 0, 0, 48, 0, 0, 0, 40, 0, 0, 0, 32, 0, 0, 0, 24, 0, 0, 0, 16, 0, 0, 0, 8, 0, 0, 0, 57, 0, 0, 0, 49, 0, 0, 0, 41, 0, 0, 0, 33, 0, 0, 0, 25, 0, 0, 0, 17, 0, 0, 0, 9, 0, 0, 0, 1, 0, 0, 0, 59, 0, 0, 0, 51, 0, 0, 0, 43, 0, 0, 0, 35, 0, 0, 0, 27, 0, 0, 0, 19, 0, 0, 0, 11, 0, 0, 0, 3, 0, 0, 0, 61, 0, 0, 0, 53, 0, 0, 0, 45, 0, 0, 0, 37, 0, 0, 0, 29, 0, 0, 0, 21, 0, 0, 0, 13, 0, 0, 0, 5, 0, 0, 0, 63, 0, 0, 0, 55, 0, 0, 0, 47, 0, 0, 0, 39, 0, 0, 0, 31, 0, 0, 0, 23, 0, 0, 0, 15, 0, 0, 0, 7};
.global .align 4 .b8 FINAL_PERMUTATION[256] = {40, 0, 0, 0, 8, 0, 0, 0, 48, 0, 0, 0, 16, 0, 0, 0, 56, 0, 0, 0, 24, 0, 0, 0, 64, 0, 0, 0, 32, 0, 0, 0, 39, 0, 0, 0, 7, 0, 0, 0, 47, 0, 0, 0, 15, 0, 0, 0, 55, 0, 0, 0, 23, 0, 0, 0, 63, 0, 0, 0, 31, 0, 0, 0, 38, 0, 0, 0, 6, 0, 0, 0, 46, 0, 0, 0, 14, 0, 0, 0, 54, 0, 0, 0, 22, 0, 0, 0, 62, 0, 0, 0, 30, 0, 0, 0, 37, 0, 0, 0, 5, 0, 0, 0, 45, 0, 0, 0, 13, 0, 0, 0, 53, 0, 0, 0, 21, 0, 0, 0, 61, 0, 0, 0, 29, 0, 0, 0, 36, 0, 0, 0, 4, 0, 0, 0, 44, 0, 0, 0, 12, 0, 0, 0, 52, 0, 0, 0, 20, 0, 0, 0, 60, 0, 0, 0, 28, 0, 0, 0, 35, 0, 0, 0, 3, 0, 0, 0, 43, 0, 0, 0, 11, 0, 0, 0, 51, 0, 0, 0, 19, 0, 0, 0, 59, 0, 0, 0, 27, 0, 0, 0, 34, 0, 0, 0, 2, 0, 0, 0, 42, 0, 0, 0, 10, 0, 0, 0, 50, 0, 0, 0, 18, 0, 0, 0, 58, 0, 0, 0, 26, 0, 0, 0, 33, 0, 0, 0, 1, 0, 0, 0, 41, 0, 0, 0, 9, 0, 0, 0, 49, 0, 0, 0, 17, 0, 0, 0, 57, 0, 0, 0, 25};
.global .align 4 .b8 P_BOX[192] = {32, 0, 0, 0, 1, 0, 0, 0, 2, 0, 0, 0, 3, 0, 0, 0, 4, 0, 0, 0, 5, 0, 0, 0, 4, 0, 0, 0, 5, 0, 0, 0, 6, 0, 0, 0, 7, 0, 0, 0, 8, 0, 0, 0, 9, 0, 0, 0, 8, 0, 0, 0, 9, 0, 0, 0, 10, 0, 0, 0, 11, 0, 0, 0, 12, 0, 0, 0, 13, 0, 0, 0, 12, 0, 0, 0, 13, 0, 0, 0, 14, 0, 0, 0, 15, 0, 0, 0, 16, 0, 0, 0, 17, 0, 0, 0, 16, 0, 0, 0, 17, 0, 0, 0, 18, 0, 0, 0, 19, 0, 0, 0, 20, 0, 0, 0, 21, 0, 0, 0, 20, 0, 0, 0, 21, 0, 0, 0, 22, 0, 0, 0, 23, 0, 0, 0, 24, 0, 0, 0, 25, 0, 0, 0, 24, 0, 0, 0, 25, 0, 0, 0, 26, 0, 0, 0, 27, 0, 0, 0, 28, 0, 0, 0, 29, 0, 0, 0, 28, 0, 0, 0, 29, 0, 0, 0, 30, 0, 0, 0, 31, 0, 0, 0, 32, 0, 0, 0, 1};
.global .align 4 .b8 ROUND_P_BOX[128] = {16, 0, 0, 0, 7, 0, 0, 0, 20, 0, 0, 0, 21, 0, 0, 0, 29, 0, 0, 0, 12, 0, 0, 0, 28, 0, 0, 0, 17, 0, 0, 0, 1, 0, 0, 0, 15, 0, 0, 0, 23, 0, 0, 0, 26, 0, 0, 0, 5, 0, 0, 0, 18, 0, 0, 0, 31, 0, 0, 0, 10, 0, 0, 0, 2, 0, 0, 0, 8, 0, 0, 0, 24, 0, 0, 0, 14, 0, 0, 0, 32, 0, 0, 0, 27, 0, 0, 0, 3, 0, 0, 0, 9, 0, 0, 0, 19, 0, 0, 0, 13, 0, 0, 0, 30, 0, 0, 0, 6, 0, 0, 0, 22, 0, 0, 0, 11, 0, 0, 0, 4, 0, 0, 0, 25};
.global .align 4 .b8 S_BOX[2048] = {14, 0, 0, 0, 4, 0, 0, 0, 13, 0, 0, 0, 1, 0, 0, 0, 2, 0, 0, 0, 15, 0, 0, 0, 11, 0, 0, 0, 8, 0, 0, 0, 3, 0, 0, 0, 10, 0, 0, 0, 6, 0, 0, 0, 12, 0, 0, 0, 5, 0, 0, 0, 9, 0, 0, 0, 0, 0, 0, 0, 7, 0, 0, 0, 0, 0, 0, 0, 15, 0, 0, 0, 7, 0, 0, 0, 4, 0, 0, 0, 14, 0, 0, 0, 2, 0, 0, 0, 13, 0, 0, 0, 1, 0, 0, 0, 10, 0, 0, 0, 6, 0, 0, 0, 12, 0, 0, 0, 11, 0, 0, 0, 9, 0, 0, 0, 5, 0, 0, 0, 3, 0, 0, 0, 8, 0, 0, 0, 4, 0, 0, 0, 1, 0, 0, 0, 14, 0, 0, 0, 8, 0, 0, 0, 13, 0, 0, 0, 6, 0, 0, 0, 2, 0, 0, 0, 11, 0, 0, 0, 15, 0, 0, 0, 12, 0, 0, 0, 9, 0, 0, 0, 7, 0, 0, 0, 3, 0, 0, 0, 10, 0, 0, 0, 5, 0, 0, 0, 0, 0, 0, 0, 15, 0, 0, 0, 12, 0, 0, 0, 8, 0, 0, 0, 2, 0, 0, 0, 4, 0, 0, 0, 9, 0, 0, 0, 1, 0, 0, 0, 7, 0, 0, 0, 5, 0, 0, 0, 11, 0, 0, 0, 3, 0, 0, 0, 14, 0, 0, 0, 10, 0, 0, 0, 0, 0, 0, 0, 6, 0, 0, 0, 13, 0, 0, 0, 15, 0, 0, 0, 1, 0, 0, 0, 8, 0, 0, 0, 14, 0, 0, 0, 6, 0, 0, 0, 11, 0, 0, 0, 3, 0, 0, 0, 4, 0, 0, 0, 9, 0, 0, 0, 7, 0, 0, 0, 2, 0, 0, 0, 13, 0, 0, 0, 12, 0, 0, 0, 0, 0, 0, 0, 5, 0, 0, 0, 10, 0, 0, 0, 3, 0, 0, 0, 13, 0, 0, 0, 4, 0, 0, 0, 7, 0, 0, 0, 15, 0, 0, 0, 2, 0, 0, 0, 8, 0, 0, 0, 14, 0, 0, 0, 12, 0, 0, 0, 0, 0, 0, 0, 1, 0, 0, 0, 10, 0, 0, 0, 6, 0, 0, 0, 9, 0, 0, 0, 11, 0, 0, 0, 5, 0, 0, 0, 0, 0, 0, 0, 14, 0, 0, 0, 7, 0, 0, 0, 11, 0, 0, 0, 10, 0, 0, 0, 4, 0, 0, 0, 13, 0, 0, 0, 1, 0, 0, 0, 5, 0, 0, 0, 8, 0, 0, 0, 12, 0, 0, 0, 6, 0, 0, 0, 9, 0, 0, 0, 3, 0, 0, 0, 2, 0, 0, 0, 15, 0, 0, 0, 13, 0, 0, 0, 8, 0, 0, 0, 10, 0, 0, 0, 1, 0, 0, 0, 3, 0, 0, 0, 15, 0, 0, 0, 4, 0, 0, 0, 2, 0, 0, 0, 11, 0, 0, 0, 6, 0, 0, 0, 7, 0, 0, 0, 12, 0, 0, 0, 0, 0, 0, 0, 5, 0, 0, 0, 14, 0, 0, 0, 9, 0, 0, 0, 10, 0, 0, 0, 0, 0, 0, 0, 9, 0, 0, 0, 14, 0, 0, 0, 6, 0, 0, 0, 3, 0, 0, 0, 15, 0, 0, 0, 5, 0, 0, 0, 1, 0, 0, 0, 13, 0, 0, 0, 12, 0, 0, 0, 7, 0, 0, 0, 11, 0, 0, 0, 4, 0, 0, 0, 2, 0, 0, 0, 8, 0, 0, 0, 13, 0, 0, 0, 7, 0, 0, 0, 0, 0, 0, 0, 9, 0, 0, 0, 3, 0, 0, 0, 4, 0, 0, 0, 6, 0, 0, 0, 10, 0, 0, 0, 2, 0, 0, 0, 8, 0, 0, 0, 5, 0, 0, 0, 14, 0, 0, 0, 12, 0, 0, 0, 11, 0, 0, 0, 15, 0, 0, 0, 1, 0, 0, 0, 13, 0, 0, 0, 6, 0, 0, 0, 4, 0, 0, 0, 9, 0, 0, 0, 8, 0, 0, 0, 15, 0, 0, 0, 3, 0, 0, 0, 0, 0, 0, 0, 11, 0, 0, 0, 1, 0, 0, 0, 2, 0, 0, 0, 12, 0, 0, 0, 5, 0, 0, 0, 10, 0, 0, 0, 14, 0, 0, 0, 7, 0, 0, 0, 1, 0, 0, 0, 10, 0, 0, 0, 13, 0, 0, 0, 0, 0, 0, 0, 6, 0, 0, 0, 9, 0, 0, 0, 8, 0, 0, 0, 7, 0, 0, 0, 4, 0, 0, 0, 15, 0, 0, 0, 14, 0, 0, 0, 3, 0, 0, 0, 11, 0, 0, 0, 5, 0, 0, 0, 2, 0, 0, 0, 12, 0, 0, 0, 7, 0, 0, 0, 13, 0, 0, 0, 14, 0, 0, 0, 3, 0, 0, 0, 0, 0, 0, 0, 6, 0, 0, 0, 9, 0, 0, 0, 10, 0, 0, 0, 1, 0, 0, 0, 2, 0, 0, 0, 8, 0, 0, 0, 5, 0, 0, 0, 11, 0, 0, 0, 12, 0, 0, 0, 4, 0, 0, 0, 15, 0, 0, 0, 13, 0, 0, 0, 8, 0, 0, 0, 11, 0, 0, 0, 5, 0, 0, 0, 6, 0, 0, 0, 15, 0, 0, 0, 0, 0, 0, 0, 3, 0, 0, 0, 4, 0, 0, 0, 7, 0, 0, 0, 2, 0, 0, 0, 12, 0, 0, 0, 1, 0, 0, 0, 10, 0, 0, 0, 14, 0, 0, 0, 9, 0, 0, 0, 10, 0, 0, 0, 6, 0, 0, 0, 9, 0, 0, 0, 0, 0, 0, 0, 12, 0, 0, 0, 11, 0, 0, 0, 7, 0, 0, 0, 13, 0, 0, 0, 15, 0, 0, 0, 1, 0, 0, 0, 3, 0, 0, 0, 14, 0, 0, 0, 5, 0, 0, 0, 2, 0, 0, 0, 8, 0, 0, 0, 4, 0, 0, 0, 3, 0, 0, 0, 15, 0, 0, 0, 0, 0, 0, 0, 6, 0, 0, 0, 10, 0, 0, 0, 1, 0, 0, 0, 13, 0, 0, 0, 8, 0, 0, 0, 9, 0, 0, 0, 4, 0, 0, 0, 5, 0, 0, 0, 11, 0, 0, 0, 12, 0, 0, 0, 7, 0, 0, 0, 2, 0, 0, 0, 14, 0, 0, 0, 2, 0, 0, 0, 12, 0, 0, 0, 4, 0, 0, 0, 1, 0, 0, 0, 7, 0, 0, 0, 10, 0, 0, 0, 11, 0, 0, 0, 6, 0, 0, 0, 8, 0, 0, 0, 5, 0, 0, 0, 3, 0, 0, 0, 15, 0, 0, 0, 13, 0, 0, 0, 0, 0, 0, 0, 14, 0, 0, 0, 9, 0, 0, 0, 14, 0, 0, 0, 11, 0, 0, 0, 2, 0, 0, 0, 12, 0, 0, 0, 4, 0, 0, 0, 7, 0, 0, 0, 13, 0, 0, 0, 1, 0, 0, 0, 5, 0, 0, 0, 0, 0, 0, 0, 15, 0, 0, 0, 10, 0, 0, 0, 3, 0, 0, 0, 9, 0, 0, 0, 8, 0, 0, 0, 6, 0, 0, 0, 4, 0, 0, 0, 2, 0, 0, 0, 1, 0, 0, 0, 11, 0, 0, 0, 10, 0, 0, 0, 13, 0, 0, 0, 7, 0, 0, 0, 8, 0, 0, 0, 15, 0, 0, 0, 9, 0, 0, 0, 12, 0, 0, 0, 5, 0, 0, 0, 6, 0, 0, 0, 3, 0, 0, 0, 0, 0, 0, 0, 14, 0, 0, 0, 11, 0, 0, 0, 8, 0, 0, 0, 12, 0, 0, 0, 7, 0, 0, 0, 1, 0, 0, 0, 14, 0, 0, 0, 2, 0, 0, 0, 13, 0, 0, 0, 6, 0, 0, 0, 15, 0, 0, 0, 0, 0, 0, 0, 9, 0, 0, 0, 10, 0, 0, 0, 4, 0, 0, 0, 5, 0, 0, 0, 3, 0, 0, 0, 12, 0, 0, 0, 1, 0, 0, 0, 10, 0, 0, 0, 15, 0, 0, 0, 9, 0, 0, 0, 2, 0, 0, 0, 6, 0, 0, 0, 8, 0, 0, 0, 0, 0, 0, 0, 13, 0, 0, 0, 3, 0, 0, 0, 4, 0, 0, 0, 14, 0, 0, 0, 7, 0, 0, 0, 5, 0, 0, 0, 11, 0, 0, 0, 10, 0, 0, 0, 15, 0, 0, 0, 4, 0, 0, 0, 2, 0, 0, 0, 7, 0, 0, 0, 12, 0, 0, 0, 9, 0, 0, 0, 5, 0, 0, 0, 6, 0, 0, 0, 1, 0, 0, 0, 13, 0, 0, 0, 14, 0, 0, 0, 0, 0, 0, 0, 11, 0, 0, 0, 3, 0, 0, 0, 8, 0, 0, 0, 9, 0, 0, 0, 14, 0, 0, 0, 15, 0, 0, 0, 5, 0, 0, 0, 2, 0, 0, 0, 8, 0, 0, 0, 12, 0, 0, 0, 3, 0, 0, 0, 7, 0, 0, 0, 0, 0, 0, 0, 4, 0, 0, 0, 10, 0, 0, 0, 1, 0, 0, 0, 13, 0, 0, 0, 11, 0, 0, 0, 6, 0, 0, 0, 4, 0, 0, 0, 3, 0, 0, 0, 2, 0, 0, 0, 12, 0, 0, 0, 9, 0, 0, 0, 5, 0, 0, 0, 15, 0, 0, 0, 10, 0, 0, 0, 11, 0, 0, 0, 14, 0, 0, 0, 1, 0, 0, 0, 7, 0, 0, 0, 6, 0, 0, 0, 0, 0, 0, 0, 8, 0, 0, 0, 13, 0, 0, 0, 4, 0, 0, 0, 11, 0, 0, 0, 2, 0, 0, 0, 14, 0, 0, 0, 15, 0, 0, 0, 0, 0, 0, 0, 8, 0, 0, 0, 13, 0, 0, 0, 3, 0, 0, 0, 12, 0, 0, 0, 9, 0, 0, 0, 7, 0, 0, 0, 5, 0, 0, 0, 10, 0, 0, 0, 6, 0, 0, 0, 1, 0, 0, 0, 13, 0, 0, 0, 0, 0, 0, 0, 11, 0, 0, 0, 7, 0, 0, 0, 4, 0, 0, 0, 9, 0, 0, 0, 1, 0, 0, 0, 10, 0, 0, 0, 14, 0, 0, 0, 3, 0, 0, 0, 5, 0, 0, 0, 12, 0, 0, 0, 2, 0, 0, 0, 15, 0, 0, 0, 8, 0, 0, 0, 6, 0, 0, 0, 1, 0, 0, 0, 4, 0, 0, 0, 11, 0, 0, 0, 13, 0, 0, 0, 12, 0, 0, 0, 3, 0, 0, 0, 7, 0, 0, 0, 14, 0, 0, 0, 10, 0, 0, 0, 15, 0, 0, 0, 6, 0, 0, 0, 8, 0, 0, 0, 0, 0, 0, 0, 5, 0, 0, 0, 9, 0, 0, 0, 2, 0, 0, 0, 6, 0, 0, 0, 11, 0, 0, 0, 13, 0, 0, 0, 8, 0, 0, 0, 1, 0, 0, 0, 4, 0, 0, 0, 10, 0, 0, 0, 7, 0, 0, 0, 9, 0, 0, 0, 5, 0, 0, 0, 0, 0, 0, 0, 15, 0, 0, 0, 14, 0, 0, 0, 2, 0, 0, 0, 3, 0, 0, 0, 12, 0, 0, 0, 13, 0, 0, 0, 2, 0, 0, 0, 8, 0, 0, 0, 4, 0, 0, 0, 6, 0, 0, 0, 15, 0, 0, 0, 11, 0, 0, 0, 1, 0, 0, 0, 10, 0, 0, 0, 9, 0, 0, 0, 3, 0, 0, 0, 14, 0, 0, 0, 5, 0, 0, 0, 0, 0, 0, 0, 12, 0, 0, 0, 7, 0, 0, 0, 1, 0, 0, 0, 15, 0, 0, 0, 13, 0, 0, 0, 8, 0, 0, 0, 10, 0, 0, 0, 3, 0, 0, 0, 7, 0, 0, 0, 4, 0, 0, 0, 12, 0, 0, 0, 5, 0, 0, 0, 6, 0, 0, 0, 11, 0, 0, 0, 0, 0, 0, 0, 14, 0, 0, 0, 9, 0, 0, 0, 2, 0, 0, 0, 7, 0, 0, 0, 11, 0, 0, 0, 4, 0, 0, 0, 1, 0, 0, 0, 9, 0, 0, 0, 12, 0, 0, 0, 14, 0, 0, 0, 2, 0, 0, 0, 0, 0, 0, 0, 6, 0, 0, 0, 10, 0, 0, 0, 13, 0, 0, 0, 15, 0, 0, 0, 3, 0, 0, 0, 5, 0, 0, 0, 8, 0, 0, 0, 2, 0, 0, 0, 1, 0, 0, 0, 14, 0, 0, 0, 7, 0, 0, 0, 4, 0, 0, 0, 10, 0, 0, 0, 8, 0, 0, 0, 13, 0, 0, 0, 15, 0, 0, 0, 12, 0, 0, 0, 9, 0, 0, 0, 0, 0, 0, 0, 3, 0, 0, 0, 5, 0, 0, 0, 6, 0, 0, 0, 11};

.entry _Z23encrypt_with_round_keysPmmS_(
	.param .u64 .ptr .align 1 _Z23encrypt_with_round_keysPmmS__param_0,
	.param .u64 _Z23encrypt_with_round_keysPmmS__param_1,
	.param .u64 .ptr .align 1 _Z23encrypt_with_round_keysPmmS__param_2
)
{
	.reg .pred 	%p<3>;
	.reg .b32 	%r<19>;
	.reg .b64 	%rd<735>;

	ld.param.u64 	%rd43, [_Z23encrypt_with_round_keysPmmS__param_1];
	ld.param.u64 	%rd42, [_Z23encrypt_with_round_keysPmmS__param_2];
	mov.u32 	%r3, %ctaid.x;
	mov.u32 	%r4, %tid.x;
	mad.lo.s32 	%r5, %r3, 500, %r4;
	cvt.s64.s32 	%rd1, %r5;
	setp.le.u64 	%p1, %rd43, %rd1;
	@%p1 bra 	$L__BB0_4;
	ld.param.u64 	%rd730, [_Z23encrypt_with_round_keysPmmS__param_0];
	cvta.to.global.u64 	%rd44, %rd730;
	shl.b64 	%rd45, %rd1, 3;
	add.s64 	%rd46, %rd44, %rd45;
	ld.global.u64 	%rd47, [%rd46];
	shr.u64 	%rd48, %rd47, 6;
	shr.u64 	%rd49, %rd47, 22;
	shr.u64 	%rd50, %rd47, 3;
	and.b64  	%rd51, %rd50, 8;
	shr.u64 	%rd52, %rd47, 12;
	and.b64  	%rd53, %rd52, 4;
	or.b64  	%rd54, %rd51, %rd53;
	shr.u64 	%rd55, %rd47, 21;
	and.b64  	%rd56, %rd55, 2;
	or.b64  	%rd57, %rd54, %rd56;
	shr.u64 	%rd58, %rd47, 30;
	and.b64  	%rd59, %rd58, 1;
	or.b64  	%rd60, %rd59, %rd57;
	shr.u64 	%rd61, %rd47, 38;
	shl.b64 	%rd62, %rd60, 2;
	shr.u64 	%rd63, %rd47, 37;
	and.b64  	%rd64, %rd63, 2;
	or.b64  	%rd65, %rd62, %rd64;
	shr.u64 	%rd66, %rd47, 46;
	and.b64  	%rd67, %rd66, 1;
	or.b64  	%rd68, %rd67, %rd65;
	shr.u64 	%rd69, %rd47, 54;
	shl.b64 	%rd70, %rd68, 2;
	shr.u64 	%rd71, %rd47, 53;
	and.b64  	%rd72, %rd71, 2;
	or.b64  	%rd73, %rd70, %rd72;
	shr.u64 	%rd74, %rd47, 62;
	and.b64  	%rd75, %rd74, 1;
	or.b64  	%rd76, %rd75, %rd73;
	shr.u64 	%rd77, %rd47, 4;
	shl.b64 	%rd78, %rd76, 2;
	and.b64  	%rd79, %rd50, 2;
	or.b64  	%rd80, %rd78, %rd79;
	and.b64  	%rd81, %rd52, 1;
	or.b64  	%rd82, %rd81, %rd80;
	shr.u64 	%rd83, %rd47, 20;
	shl.b64 	%rd84, %rd82, 2;
	shr.u64 	%rd85, %rd47, 19;
	and.b64  	%rd86, %rd85, 2;
	or.b64  	%rd87, %rd84, %rd86;
	shr.u64 	%rd88, %rd47, 28;
	and.b64  	%rd89, %rd88, 1;
	or.b64  	%rd90, %rd89, %rd87;
	shr.u64 	%rd91, %rd47, 36;
	shl.b64 	%rd92, %rd90, 2;
	shr.u64 	%rd93, %rd47, 35;
	and.b64  	%rd94, %rd93, 2;
	or.b64  	%rd95, %rd92, %rd94;
	shr.u64 	%rd96, %rd47, 44;
	and.b64  	%rd97, %rd96, 1;
	or.b64  	%rd98, %rd97, %rd95;
	shr.u64 	%rd99, %rd47, 52;
	shl.b64 	%rd100, %rd98, 2;
	shr.u64 	%rd101, %rd47, 51;
	and.b64  	%rd102, %rd101, 2;
	or.b64  	%rd103, %rd100, %rd102;
	shr.u64 	%rd104, %rd47, 60;
	and.b64  	%rd105, %rd104, 1;
	or.b64  	%rd106, %rd105, %rd103;
	shr.u64 	%rd107, %rd47, 2;
	shl.b64 	%rd108, %rd106, 2;
	shr.u64 	%rd109, %rd47, 1;
	and.b64  	%rd110, %rd109, 2;
	or.b64  	%rd111, %rd108, %rd110;
	shr.u64 	%rd112, %rd47, 10;
	and.b64  	%rd113, %rd112, 1;
	or.b64  	%rd114, %rd113, %rd111;
	shr.u64 	%rd115, %rd47, 18;
	shl.b64 	%rd116, %rd114, 2;
	shr.u64 	%rd117, %rd47, 17;
	and.b64  	%rd118, %rd117, 2;
	or.b64  	%rd119, %rd116, %rd118;
	shr.u64 	%rd120, %rd47, 26;
	and.b64  	%rd121, %rd120, 1;
	or.b64  	%rd122, %rd121, %rd119;
	shr.u64 	%rd123, %rd47, 34;
	shl.b64 	%rd124, %rd122, 2;
	shr.u64 	%rd125, %rd47, 33;
	and.b64  	%rd126, %rd125, 2;
	or.b64  	%rd127, %rd124, %rd126;
	shr.u64 	%rd128, %rd47, 42;
	and.b64  	%rd129, %rd128, 1;
	or.b64  	%rd130, %rd129, %rd127;
	shr.u64 	%rd131, %rd47, 50;
	shl.b64 	%rd132, %rd130, 2;
	shr.u64 	%rd133, %rd47, 49;
	and.b64  	%rd134, %rd133, 2;
	or.b64  	%rd135, %rd132, %rd134;
	shr.u64 	%rd136, %rd47, 58;
	and.b64  	%rd137, %rd136, 1;
	or.b64  	%rd138, %rd137, %rd135;
	shl.b64 	%rd139, %rd138, 2;
	shl.b64 	%rd140, %rd47, 1;
	and.b64  	%rd141, %rd140, 2;
	or.b64  	%rd142, %rd139, %rd141;
	shr.u64 	%rd143, %rd47, 8;
	and.b64  	%rd144, %rd143, 1;
	or.b64  	%rd145, %rd144, %rd142;
	shr.u64 	%rd146, %rd47, 16;
	shl.b64 	%rd147, %rd145, 2;
	shr.u64 	%rd148, %rd47, 15;
	and.b64  	%rd149, %rd148, 2;
	or.b64  	%rd150, %rd147, %rd149;
	shr.u64 	%rd151, %rd47, 24;
	and.b64  	%rd152, %rd151, 1;
	or.b64  	%rd153, %rd152, %rd150;
	shr.u64 	%rd154, %rd47, 32;
	shl.b64 	%rd155, %rd153, 2;
	shr.u64 	%rd156, %rd47, 31;
	and.b64  	%rd157, %rd156, 2;
	or.b64  	%rd158, %rd155, %rd157;
	shr.u64 	%rd159, %rd47, 40;
	and.b64  	%rd160, %rd159, 1;
	or.b64  	%rd161, %rd160, %rd158;
	shr.u64 	%rd162, %rd47, 48;
	shl.b64 	%rd163, %rd161, 2;
	shr.u64 	%rd164, %rd47, 47;
	and.b64  	%rd165, %rd164, 2;
	or.b64  	%rd166, %rd163, %rd165;
	shr.u64 	%rd167, %rd47, 56;
	and.b64  	%rd168, %rd167, 1;
	or.b64  	%rd169, %rd168, %rd166;
	shl.b64 	%rd170, %rd169, 2;
	and.b64  	%rd171, %rd48, 2;
	or.b64  	%rd172, %rd170, %rd171;
	and.b64  	%rd173, %rd148, 1;
	or.b64  	%rd174, %rd173, %rd172;
	shl.b64 	%rd175, %rd174, 2;
	and.b64  	%rd176, %rd49, 2;
	or.b64  	%rd177, %rd175, %rd176;
	and.b64  	%rd178, %rd156, 1;
	or.b64  	%rd179, %rd178, %rd177;
	shl.b64 	%rd180, %rd179, 2;
	and.b64  	%rd181, %rd61, 2;
	or.b64  	%rd182, %rd180, %rd181;
	and.b64  	%rd183, %rd164, 1;
	or.b64  	%rd184, %rd183, %rd182;
	shl.b64 	%rd185, %rd184, 2;
	and.b64  	%rd186, %rd69, 2;
	or.b64  	%rd187, %rd185, %rd186;
	shr.u64 	%rd188, %rd47, 63;
	or.b64  	%rd189, %rd188, %rd187;
	shl.b64 	%rd190, %rd189, 2;
	and.b64  	%rd191, %rd77, 2;
	or.b64  	%rd192, %rd190, %rd191;
	shr.u64 	%rd193, %rd47, 13;
	and.b64  	%rd194, %rd193, 1;
	or.b64  	%rd195, %rd194, %rd192;
	shl.b64 	%rd196, %rd195, 2;
	and.b64  	%rd197, %rd83, 2;
	or.b64  	%rd198, %rd196, %rd197;
	shr.u64 	%rd199, %rd47, 29;
	and.b64  	%rd200, %rd199, 1;
	or.b64  	%rd201, %rd200, %rd198;
	shl.b64 	%rd202, %rd201, 2;
	and.b64  	%rd203, %rd91, 2;
	or.b64  	%rd204, %rd202, %rd203;
	shr.u64 	%rd205, %rd47, 45;
	and.b64  	%rd206, %rd205, 1;
	or.b64  	%rd207, %rd206, %rd204;
	shl.b64 	%rd208, %rd207, 2;
	and.b64  	%rd209, %rd99, 2;
	or.b64  	%rd210, %rd208, %rd209;
	shr.u64 	%rd211, %rd47, 61;
	and.b64  	%rd212, %rd211, 1;
	or.b64  	%rd213, %rd212, %rd210;
	shl.b64 	%rd214, %rd213, 2;
	and.b64  	%rd215, %rd107, 2;
	or.b64  	%rd216, %rd214, %rd215;
	shr.u64 	%rd217, %rd47, 11;
	and.b64  	%rd218, %rd217, 1;
	or.b64  	%rd219, %rd218, %rd216;
	shl.b64 	%rd220, %rd219, 2;
	and.b64  	%rd221, %rd115, 2;
	or.b64  	%rd222, %rd220, %rd221;
	shr.u64 	%rd223, %rd47, 27;
	and.b64  	%rd224, %rd223, 1;
	or.b64  	%rd225, %rd224, %rd222;
	shl.b64 	%rd226, %rd225, 2;
	and.b64  	%rd227, %rd123, 2;
	or.b64  	%rd228, %rd226, %rd227;
	shr.u64 	%rd229, %rd47, 43;
	and.b64  	%rd230, %rd229, 1;
	or.b64  	%rd231, %rd230, %rd228;
	shl.b64 	%rd232, %rd231, 2;
	and.b64  	%rd233, %rd131, 2;
	or.b64  	%rd234, %rd232, %rd233;
	shr.u64 	%rd235, %rd47, 59;
	and.b64  	%rd236, %rd235, 1;
	or.b64  	%rd237, %rd236, %rd234;
	and.b64  	%rd238, %rd47, 2;
	shl.b64 	%rd239, %rd237, 2;
	or.b64  	%rd240, %rd239, %rd238;
	shr.u64 	%rd241, %rd47, 9;
	and.b64  	%rd242, %rd241, 1;
	or.b64  	%rd243, %rd242, %rd240;
	shl.b64 	%rd244, %rd243, 2;
	and.b64  	%rd245, %rd146, 2;
	or.b64  	%rd246, %rd244, %rd245;
	shr.u64 	%rd247, %rd47, 25;
	and.b64  	%rd248, %rd247, 1;
	or.b64  	%rd249, %rd248, %rd246;
	shl.b64 	%rd250, %rd249, 2;
	and.b64  	%rd251, %rd154, 2;
	or.b64  	%rd252, %rd250, %rd251;
	shr.u64 	%rd253, %rd47, 41;
	and.b64  	%rd254, %rd253, 1;
	or.b64  	%rd255, %rd254, %rd252;
	shl.b64 	%rd256, %rd255, 2;
	and.b64  	%rd257, %rd162, 2;
	or.b64  	%rd258, %rd256, %rd257;
	shr.u64 	%rd259, %rd47, 57;
	and.b64  	%rd260, %rd259, 1;
	or.b64  	%rd261, %rd260, %rd258;
	shr.u64 	%rd734, %rd256, 32;
	and.b64  	%rd733, %rd261, 4294967295;
	cvta.to.global.u64 	%rd732, %rd42;
	mov.b32 	%r18, 0;
$L__BB0_2:
	mov.u64 	%rd6, %rd733;
	ld.global.u64 	%rd262, [%rd732];
	shr.u64 	%rd263, %rd6, 31;
	and.b64  	%rd8, %rd263, 1;
	shl.b64 	%rd264, %rd6, 3;
	and.b64  	%rd265, %rd264, 8;
	shr.u64 	%rd266, %rd6, 29;
	and.b64  	%rd267, %rd266, 4;
	or.b64  	%rd268, %rd265, %rd267;
	and.b64  	%rd9, %rd266, 2;
	or.b64  	%rd269, %rd268, %rd9;
	and.b64  	%rd10, %rd266, 1;
	or.b64  	%rd270, %rd10, %rd269;
	shl.b64 	%rd271, %rd270, 2;
	shr.u64 	%rd272, %rd6, 27;
	and.b64  	%rd11, %rd272, 2;
	or.b64  	%rd273, %rd271, %rd11;
	and.b64  	%rd12, %rd272, 1;
	or.b64  	%rd274, %rd12, %rd273;
	shl.b64 	%rd275, %rd274, 2;
	or.b64  	%rd276, %rd275, %rd11;
	or.b64  	%rd277, %rd12, %rd276;
	shl.b64 	%rd278, %rd277, 2;
	shr.u64 	%rd279, %rd6, 25;
	and.b64  	%rd13, %rd279, 2;
	or.b64  	%rd280, %rd278, %rd13;
	and.b64  	%rd14, %rd279, 1;
	or.b64  	%rd281, %rd14, %rd280;
	shr.u64 	%rd282, %rd6, 24;
	and.b64  	%rd15, %rd282, 1;
	shl.b64 	%rd283, %rd281, 2;
	shr.u64 	%rd284, %rd6, 23;
	and.b64  	%rd285, %rd284, 2;
	or.b64  	%rd286, %rd283, %rd285;
	and.b64  	%rd16, %rd284, 1;
	or.b64  	%rd287, %rd16, %rd286;
	shl.b64 	%rd288, %rd287, 2;
	or.b64  	%rd289, %rd288, %rd285;
	or.b64  	%rd290, %rd16, %rd289;
	shl.b64 	%rd291, %rd290, 2;
	shr.u64 	%rd292, %rd6, 21;
	and.b64  	%rd17, %rd292, 2;
	or.b64  	%rd293, %rd291, %rd17;
	and.b64  	%rd18, %rd292, 1;
	or.b64  	%rd294, %rd18, %rd293;
	shl.b64 	%rd295, %rd294, 2;
	shr.u64 	%rd296, %rd6, 19;
	and.b64  	%rd19, %rd296, 2;
	or.b64  	%rd297, %rd295, %rd19;
	and.b64  	%rd20, %rd296, 1;
	or.b64  	%rd298, %rd20, %rd297;
	shl.b64 	%rd299, %rd298, 2;
	or.b64  	%rd300, %rd299, %rd19;
	or.b64  	%rd301, %rd20, %rd300;
	shl.b64 	%rd302, %rd301, 2;
	shr.u64 	%rd303, %rd6, 17;
	and.b64  	%rd21, %rd303, 2;
	or.b64  	%rd304, %rd302, %rd21;
	and.b64  	%rd22, %rd303, 1;
	or.b64  	%rd305, %rd22, %rd304;
	shl.b64 	%rd306, %rd305, 2;
	shr.u64 	%rd307, %rd6, 15;
	and.b64  	%rd23, %rd307, 2;
	or.b64  	%rd308, %rd306, %rd23;
	and.b64  	%rd24, %rd307, 1;
	or.b64  	%rd309, %rd24, %rd308;
	shl.b64 	%rd310, %rd309, 2;
	or.b64  	%rd311, %rd310, %rd23;
	or.b64  	%rd312, %rd24, %rd311;
	shl.b64 	%rd313, %rd312, 2;
	shr.u64 	%rd314, %rd6, 13;
	and.b64  	%rd25, %rd314, 2;
	or.b64  	%rd315, %rd313, %rd25;
	and.b64  	%rd26, %rd314, 1;
	or.b64  	%rd316, %rd26, %rd315;
	shl.b64 	%rd317, %rd316, 2;
	shr.u64 	%rd318, %rd6, 11;
	and.b64  	%rd27, %rd318, 2;
	or.b64  	%rd319, %rd317, %rd27;
	and.b64  	%rd28, %rd318, 1;
	or.b64  	%rd320, %rd28, %rd319;
	shl.b64 	%rd321, %rd320, 2;
	or.b64  	%rd322, %rd321, %rd27;
	or.b64  	%rd323, %rd28, %rd322;
	shl.b64 	%rd324, %rd323, 2;
	shr.u64 	%rd325, %rd6, 9;
	and.b64  	%rd29, %rd325, 2;
	or.b64  	%rd326, %rd324, %rd29;
	and.b64  	%rd30, %rd325, 1;
	or.b64  	%rd327, %rd30, %rd326;
	shl.b64 	%rd328, %rd327, 2;
	shr.u64 	%rd329, %rd6, 7;
	and.b64  	%rd31, %rd329, 2;
	or.b64  	%rd330, %rd328, %rd31;
	and.b64  	%rd32, %rd329, 1;
	or.b64  	%rd331, %rd32, %rd330;
	shl.b64 	%rd332, %rd331, 2;
	or.b64  	%rd333, %rd332, %rd31;
	or.b64  	%rd334, %rd32, %rd333;
	shl.b64 	%rd335, %rd334, 2;
	shr.u64 	%rd336, %rd6, 5;
	and.b64  	%rd33, %rd336, 2;
	or.b64  	%rd337, %rd335, %rd33;
	and.b64  	%rd34, %rd336, 1;
	or.b64  	%rd338, %rd34, %rd337;
	shl.b64 	%rd339, %rd338, 2;
	shr.u64 	%rd340, %rd6, 3;
	and.b64  	%rd35, %rd340, 2;
	or.b64  	%rd341, %rd339, %rd35;
	and.b64  	%rd36, %rd340, 1;
	or.b64  	%rd342, %rd36, %rd341;
	shl.b64 	%rd343, %rd342, 2;
	or.b64  	%rd344, %rd343, %rd35;
	or.b64  	%rd345, %rd36, %rd344;
	shl.b64 	%rd346, %rd345, 2;
	shr.u64 	%rd347, %rd6, 1;
	and.b64  	%rd37, %rd347, 2;
	or.b64  	%rd348, %rd346, %rd37;
	and.b64  	%rd349, %rd347, 1;
	or.b64  	%rd350, %rd349, %rd348;
	shl.b64 	%rd351, %rd350, 2;
	shl.b64 	%rd352, %rd6, 1;
	and.b64  	%rd38, %rd352, 2;
	or.b64  	%rd353, %rd351, %rd38;
	or.b64  	%rd354, %rd8, %rd353;
	xor.b64  	%rd355, %rd354, %rd262;
	shr.u64 	%rd356, %rd355, 6;
	shr.u64 	%rd357, %rd355, 12;
	shr.u64 	%rd358, %rd355, 18;
	shr.u64 	%rd359, %rd355, 24;
	shr.u64 	%rd360, %rd355, 30;
	shr.u64 	%rd361, %rd355, 36;
	shr.u64 	%rd362, %rd355, 42;
	shr.u64 	%rd363, %rd355, 46;
	and.b64  	%rd364, %rd363, 2;
	and.b64  	%rd365, %rd362, 1;
	or.b64  	%rd366, %rd364, %rd365;
	shl.b64 	%rd367, %rd366, 6;
	mov.u64 	%rd368, S_BOX;
	add.s64 	%rd369, %rd368, %rd367;
	shr.u64 	%rd370, %rd355, 41;
	and.b64  	%rd371, %rd370, 60;
	add.s64 	%rd372, %rd369, %rd371;
	ld.global.nc.u32 	%r7, [%rd372];
	shr.u64 	%rd373, %rd355, 40;
	and.b64  	%rd374, %rd373, 2;
	and.b64  	%rd375, %rd361, 1;
	or.b64  	%rd376, %rd374, %rd375;
	shl.b64 	%rd377, %rd376, 6;
	add.s64 	%rd378, %rd368, %rd377;
	shr.u64 	%rd379, %rd355, 35;
	and.b64  	%rd380, %rd379, 60;
	add.s64 	%rd381, %rd378, %rd380;
	ld.global.nc.u32 	%r8, [%rd381+256];
	shr.u64 	%rd382, %rd355, 34;
	and.b64  	%rd383, %rd382, 2;
	and.b64  	%rd384, %rd360, 1;
	or.b64  	%rd385, %rd383, %rd384;
	shl.b64 	%rd386, %rd385, 6;
	add.s64 	%rd387, %rd368, %rd386;
	shr.u64 	%rd388, %rd355, 29;
	and.b64  	%rd389, %rd388, 60;
	add.s64 	%rd390, %rd387, %rd389;
	ld.global.nc.u32 	%r9, [%rd390+512];
	cvt.s64.s32 	%rd391, %r9;
	shr.u64 	%rd392, %rd355, 28;
	and.b64  	%rd393, %rd392, 2;
	and.b64  	%rd394, %rd359, 1;
	or.b64  	%rd395, %rd393, %rd394;
	shl.b64 	%rd396, %rd395, 6;
	add.s64 	%rd397, %rd368, %rd396;
	shr.u64 	%rd398, %rd355, 23;
	and.b64  	%rd399, %rd398, 60;
	add.s64 	%rd400, %rd397, %rd399;
	ld.global.nc.u32 	%r10, [%rd400+768];
	shr.u64 	%rd401, %rd355, 22;
	and.b64  	%rd402, %rd401, 2;
	and.b64  	%rd403, %rd358, 1;
	or.b64  	%rd404, %rd402, %rd403;
	shl.b64 	%rd405, %rd404, 6;
	add.s64 	%rd406, %rd368, %rd405;
	shr.u64 	%rd407, %rd355, 17;
	and.b64  	%rd408, %rd407, 60;
	add.s64 	%rd409, %rd406, %rd408;
	ld.global.nc.u32 	%r11, [%rd409+1024];
	cvt.s64.s32 	%rd410, %r11;
	shr.u64 	%rd411, %rd355, 16;
	and.b64  	%rd412, %rd411, 2;
	and.b64  	%rd413, %rd357, 1;
	or.b64  	%rd414, %rd412, %rd413;
	shl.b64 	%rd415, %rd414, 6;
	add.s64 	%rd416, %rd368, %rd415;
	shr.u64 	%rd417, %rd355, 11;
	and.b64  	%rd418, %rd417, 60;
	add.s64 	%rd419, %rd416, %rd418;
	ld.global.nc.u32 	%r12, [%rd419+1280];
	shr.u64 	%rd420, %rd355, 10;
	and.b64  	%rd421, %rd420, 2;
	and.b64  	%rd422, %rd356, 1;
	or.b64  	%rd423, %rd421, %rd422;
	shl.b64 	%rd424, %rd423, 6;
	add.s64 	%rd425, %rd368, %rd424;
	shr.u64 	%rd426, %rd355, 5;
	and.b64  	%rd427, %rd426, 60;
	add.s64 	%rd428, %rd425, %rd427;
	ld.global.nc.u32 	%r13, [%rd428+1536];
	cvt.s64.s32 	%rd429, %r13;
	shr.u64 	%rd430, %rd355, 4;
	and.b64  	%rd431, %rd430, 2;
	and.b64  	%rd432, %rd355, 1;
	or.b64  	%rd433, %rd431, %rd432;
	shl.b64 	%rd434, %rd433, 6;
	add.s64 	%rd435, %rd368, %rd434;
	shl.b64 	%rd436, %rd355, 1;
	and.b64  	%rd437, %rd436, 60;
	add.s64 	%rd438, %rd435, %rd437;
	ld.global.nc.u32 	%r14, [%rd438+1792];
	cvt.s64.s32 	%rd439, %r14;
	mul.wide.s32 	%rd440, %r7, 256;
	mul.wide.s32 	%rd441, %r8, 16;
	or.b64  	%rd442, %rd440, %rd441;
	or.b64  	%rd443, %rd442, %rd391;
	shl.b64 	%rd444, %rd443, 8;
	mul.wide.s32 	%rd445, %r10, 16;
	or.b64  	%rd446, %rd444, %rd445;
	or.b64  	%rd447, %rd446, %rd410;
	shl.b64 	%rd448, %rd447, 8;
	mul.wide.s32 	%rd449, %r12, 16;
	or.b64  	%rd450, %rd448, %rd449;
	or.b64  	%rd451, %rd450, %rd429;
	shl.b64 	%rd452, %rd451, 4;
	or.b64  	%rd453, %rd452, %rd439;
	shr.u64 	%rd454, %rd453, 16;
	shr.u64 	%rd455, %rd453, 14;
	and.b64  	%rd456, %rd455, 4;
	shr.u64 	%rd457, %rd453, 24;
	and.b64  	%rd458, %rd457, 2;
	or.b64  	%rd459, %rd456, %rd458;
	shr.u64 	%rd460, %rd453, 12;
	and.b64  	%rd461, %rd460, 1;
	or.b64  	%rd462, %rd461, %rd459;
	shl.b64 	%rd463, %rd462, 2;
	shr.u64 	%rd464, %rd453, 10;
	and.b64  	%rd465, %rd464, 2;
	or.b64  	%rd466, %rd463, %rd465;
	shr.u64 	%rd467, %rd439, 3;
	and.b64  	%rd468, %rd467, 1;
	or.b64  	%rd469, %rd468, %rd466;
	shl.b64 	%rd470, %rd469, 2;
	shr.u64 	%rd471, %rd453, 19;
	and.b64  	%rd472, %rd471, 2;
	or.b64  	%rd473, %rd470, %rd472;
	shr.u64 	%rd474, %rd453, 4;
	and.b64  	%rd475, %rd474, 1;
	or.b64  	%rd476, %rd475, %rd473;
	shl.b64 	%rd477, %rd476, 2;
	and.b64  	%rd478, %rd455, 2;
	or.b64  	%rd479, %rd477, %rd478;
	shr.u64 	%rd480, %rd453, 31;
	and.b64  	%rd481, %rd480, 1;
	or.b64  	%rd482, %rd481, %rd479;
	shl.b64 	%rd483, %rd482, 2;
	and.b64  	%rd484, %rd454, 2;
	or.b64  	%rd485, %rd483, %rd484;
	shr.u64 	%rd486, %rd453, 9;
	and.b64  	%rd487, %rd486, 1;
	or.b64  	%rd488, %rd487, %rd485;
	shl.b64 	%rd489, %rd488, 2;
	shr.u64 	%rd490, %rd453, 5;
	and.b64  	%rd491, %rd490, 2;
	or.b64  	%rd492, %rd489, %rd491;
	shr.u64 	%rd493, %rd453, 27;
	and.b64  	%rd494, %rd493, 1;
	or.b64  	%rd495, %rd494, %rd492;
	and.b64  	%rd496, %rd460, 4;
	shl.b64 	%rd497, %rd495, 3;
	or.b64  	%rd498, %rd497, %rd496;
	and.b64  	%rd499, %rd439, 2;
	or.b64  	%rd500, %rd499, %rd498;
	shr.u64 	%rd501, %rd453, 22;
	and.b64  	%rd502, %rd501, 1;
	or.b64  	%rd503, %rd502, %rd500;
	shl.b64 	%rd504, %rd503, 2;
	shr.u64 	%rd505, %rd453, 29;
	and.b64  	%rd506, %rd505, 2;
	or.b64  	%rd507, %rd504, %rd506;
	and.b64  	%rd508, %rd457, 1;
	or.b64  	%rd509, %rd508, %rd507;
	shl.b64 	%rd510, %rd509, 2;
	shr.u64 	%rd511, %rd453, 7;
	and.b64  	%rd512, %rd511, 2;
	or.b64  	%rd513, %rd510, %rd512;
	shr.u64 	%rd514, %rd453, 18;
	and.b64  	%rd515, %rd514, 1;
	or.b64  	%rd516, %rd515, %rd513;
	shl.b64 	%rd517, %rd516, 2;
	mul.wide.s32 	%rd518, %r14, 2;
	and.b64  	%rd519, %rd518, 2;
	or.b64  	%rd520, %rd517, %rd519;
	and.b64  	%rd521, %rd490, 1;
	or.b64  	%rd522, %rd521, %rd520;
	shl.b64 	%rd523, %rd522, 2;
	shr.u64 	%rd524, %rd453, 28;
	and.b64  	%rd525, %rd524, 2;
	or.b64  	%rd526, %rd523, %rd525;
	shr.u64 	%rd527, %rd453, 23;
	and.b64  	%rd528, %rd527, 1;
	or.b64  	%rd529, %rd528, %rd526;
	shl.b64 	%rd530, %rd529, 2;
	and.b64  	%rd531, %rd460, 2;
	or.b64  	%rd532, %rd530, %rd531;
	and.b64  	%rd533, %rd471, 1;
	or.b64  	%rd534, %rd533, %rd532;
	shl.b64 	%rd535, %rd534, 2;
	shr.u64 	%rd536, %rd439, 1;
	and.b64  	%rd537, %rd536, 2;
	or.b64  	%rd538, %rd535, %rd537;
	shr.u64 	%rd539, %rd453, 26;
	and.b64  	%rd540, %rd539, 1;
	or.b64  	%rd541, %rd540, %rd538;
	shl.b64 	%rd542, %rd541, 2;
	and.b64  	%rd543, %rd486, 2;
	or.b64  	%rd544, %rd542, %rd543;
	shr.u64 	%rd545, %rd453, 21;
	and.b64  	%rd546, %rd545, 1;
	or.b64  	%rd547, %rd546, %rd544;
	shl.b64 	%rd548, %rd547, 2;
	and.b64  	%rd549, %rd493, 2;
	or.b64  	%rd550, %rd548, %rd549;
	and.b64  	%rd551, %rd511, 1;
	or.b64  	%rd552, %rd551, %rd550;
	xor.b64  	%rd733, %rd552, %rd734;
	add.s32 	%r18, %r18, 1;
	add.s64 	%rd732, %rd732, 8;
	setp.ne.s32 	%p2, %r18, 16;
	mov.u64 	%rd734, %rd6;
	@%p2 bra 	$L__BB0_2;
	ld.param.u64 	%rd731, [_Z23encrypt_with_round_keysPmmS__param_0];
	shl.b64 	%rd553, %rd733, 32;
	or.b64  	%rd554, %rd553, %rd6;
	shl.b64 	%rd555, %rd15, 3;
	shr.u64 	%rd556, %rd554, 54;
	and.b64  	%rd557, %rd556, 4;
	or.b64  	%rd558, %rd555, %rd557;
	or.b64  	%rd559, %rd558, %rd23;
	shr.u64 	%rd560, %rd554, 48;
	and.b64  	%rd561, %rd560, 1;
	add.s64 	%rd562, %rd561, %rd559;
	shl.b64 	%rd563, %rd562, 2;
	or.b64  	%rd564, %rd563, %rd31;
	shr.u64 	%rd565, %rd554, 40;
	and.b64  	%rd566, %rd565, 1;
	add.s64 	%rd567, %rd566, %rd564;
	shl.b64 	%rd568, %rd567, 2;
	or.b64  	%rd569, %rd568, %rd38;
	shr.u64 	%rd570, %rd554, 32;
	and.b64  	%rd571, %rd570, 1;
	add.s64 	%rd572, %rd571, %rd569;
	shl.b64 	%rd573, %rd572, 2;
	shl.b64 	%rd574, %rd14, 1;
	or.b64  	%rd575, %rd573, %rd574;
	shr.u64 	%rd576, %rd554, 57;
	and.b64  	%rd577, %rd576, 1;
	or.b64  	%rd578, %rd577, %rd575;
	shl.b64 	%rd579, %rd578, 2;
	shl.b64 	%rd580, %rd22, 1;
	or.b64  	%rd581, %rd579, %rd580;
	shr.u64 	%rd582, %rd554, 49;
	and.b64  	%rd583, %rd582, 1;
	or.b64  	%rd584, %rd583, %rd581;
	shl.b64 	%rd585, %rd584, 2;
	shl.b64 	%rd586, %rd30, 1;
	or.b64  	%rd587, %rd585, %rd586;
	shr.u64 	%rd588, %rd554, 41;
	and.b64  	%rd589, %rd588, 1;
	or.b64  	%rd590, %rd589, %rd587;
	and.b64  	%rd591, %rd6, 2;
	shl.b64 	%rd592, %rd590, 2;
	or.b64  	%rd593, %rd592, %rd591;
	shr.u64 	%rd594, %rd554, 33;
	and.b64  	%rd595, %rd594, 1;
	or.b64  	%rd596, %rd595, %rd593;
	shl.b64 	%rd597, %rd596, 2;
	or.b64  	%rd598, %rd597, %rd13;
	shr.u64 	%rd599, %rd554, 58;
	and.b64  	%rd600, %rd599, 1;
	add.s64 	%rd601, %rd600, %rd598;
	shl.b64 	%rd602, %rd601, 2;
	or.b64  	%rd603, %rd602, %rd21;
	shr.u64 	%rd604, %rd554, 50;
	and.b64  	%rd605, %rd604, 1;
	add.s64 	%rd606, %rd605, %rd603;
	shl.b64 	%rd607, %rd606, 2;
	or.b64  	%rd608, %rd607, %rd29;
	shr.u64 	%rd609, %rd554, 42;
	and.b64  	%rd610, %rd609, 1;
	add.s64 	%rd611, %rd610, %rd608;
	shl.b64 	%rd612, %rd611, 2;
	or.b64  	%rd613, %rd612, %rd37;
	shr.u64 	%rd614, %rd554, 34;
	and.b64  	%rd615, %rd614, 1;
	add.s64 	%rd616, %rd615, %rd613;
	shl.b64 	%rd617, %rd616, 2;
	shl.b64 	%rd618, %rd12, 1;
	or.b64  	%rd619, %rd617, %rd618;
	shr.u64 	%rd620, %rd554, 59;
	and.b64  	%rd621, %rd620, 1;
	or.b64  	%rd622, %rd621, %rd619;
	shl.b64 	%rd623, %rd622, 2;
	shl.b64 	%rd624, %rd20, 1;
	or.b64  	%rd625, %rd623, %rd624;
	shr.u64 	%rd626, %rd554, 51;
	and.b64  	%rd627, %rd626, 1;
	or.b64  	%rd628, %rd627, %rd625;
	shl.b64 	%rd629, %rd628, 2;
	shl.b64 	%rd630, %rd28, 1;
	or.b64  	%rd631, %rd629, %rd630;
	shr.u64 	%rd632, %rd554, 43;
	and.b64  	%rd633, %rd632, 1;
	or.b64  	%rd634, %rd633, %rd631;
	shl.b64 	%rd635, %rd634, 2;
	shl.b64 	%rd636, %rd36, 1;
	or.b64  	%rd637, %rd635, %rd636;
	shr.u64 	%rd638, %rd554, 35;
	and.b64  	%rd639, %rd638, 1;
	or.b64  	%rd640, %rd639, %rd637;
	shl.b64 	%rd641, %rd640, 2;
	or.b64  	%rd642, %rd641, %rd11;
	shr.u64 	%rd643, %rd554, 60;
	and.b64  	%rd644, %rd643, 1;
	add.s64 	%rd645, %rd644, %rd642;
	shl.b64 	%rd646, %rd645, 2;
	or.b64  	%rd647, %rd646, %rd19;
	shr.u64 	%rd648, %rd554, 52;
	and.b64  	%rd649, %rd648, 1;
	add.s64 	%rd650, %rd649, %rd647;
	shl.b64 	%rd651, %rd650, 2;
	or.b64  	%rd652, %rd651, %rd27;
	shr.u64 	%rd653, %rd554, 44;
	and.b64  	%rd654, %rd653, 1;
	add.s64 	%rd655, %rd654, %rd652;
	shl.b64 	%rd656, %rd655, 2;
	or.b64  	%rd657, %rd656, %rd35;
	shr.u64 	%rd658, %rd554, 36;
	and.b64  	%rd659, %rd658, 1;
	add.s64 	%rd660, %rd659, %rd657;
	shl.b64 	%rd661, %rd660, 2;
	shl.b64 	%rd662, %rd10, 1;
	or.b64  	%rd663, %rd661, %rd662;
	shr.u64 	%rd664, %rd554, 61;
	and.b64  	%rd665, %rd664, 1;
	or.b64  	%rd666, %rd665, %rd663;
	shl.b64 	%rd667, %rd666, 2;
	shl.b64 	%rd668, %rd18, 1;
	or.b64  	%rd669, %rd667, %rd668;
	shr.u64 	%rd670, %rd554, 53;
	and.b64  	%rd671, %rd670, 1;
	or.b64  	%rd672, %rd671, %rd669;
	shl.b64 	%rd673, %rd672, 2;
	shl.b64 	%rd674, %rd26, 1;
	or.b64  	%rd675, %rd673, %rd674;
	shr.u64 	%rd676, %rd554, 45;
	and.b64  	%rd677, %rd676, 1;
	or.b64  	%rd678, %rd677, %rd675;
	shl.b64 	%rd679, %rd678, 2;
	shl.b64 	%rd680, %rd34, 1;
	or.b64  	%rd681, %rd679, %rd680;
	shr.u64 	%rd682, %rd554, 37;
	and.b64  	%rd683, %rd682, 1;
	or.b64  	%rd684, %rd683, %rd681;
	shl.b64 	%rd685, %rd684, 2;
	or.b64  	%rd686, %rd685, %rd9;
	shr.u64 	%rd687, %rd554, 62;
	and.b64  	%rd688, %rd687, 1;
	add.s64 	%rd689, %rd688, %rd686;
	shl.b64 	%rd690, %rd689, 2;
	or.b64  	%rd691, %rd690, %rd17;
	and.b64  	%rd692, %rd556, 1;
	add.s64 	%rd693, %rd692, %rd691;
	shl.b64 	%rd694, %rd693, 2;
	or.b64  	%rd695, %rd694, %rd25;
	shr.u64 	%rd696, %rd554, 46;
	and.b64  	%rd697, %rd696, 1;
	add.s64 	%rd698, %rd697, %rd695;
	shl.b64 	%rd699, %rd698, 2;
	or.b64  	%rd700, %rd699, %rd33;
	shr.u64 	%rd701, %rd554, 38;
	and.b64  	%rd702, %rd701, 1;
	add.s64 	%rd703, %rd702, %rd700;
	shl.b64 	%rd704, %rd703, 2;
	shl.b64 	%rd705, %rd8, 1;
	or.b64  	%rd706, %rd704, %rd705;
	shr.u64 	%rd707, %rd554, 63;
	or.b64  	%rd708, %rd707, %rd706;
	shl.b64 	%rd709, %rd708, 2;
	shl.b64 	%rd710, %rd16, 1;
	or.b64  	%rd711, %rd709, %rd710;
	shr.u64 	%rd712, %rd554, 55;
	and.b64  	%rd713, %rd712, 1;
	or.b64  	%rd714, %rd713, %rd711;
	shl.b64 	%rd715, %rd714, 2;
	shl.b64 	%rd716, %rd24, 1;
	or.b64  	%rd717, %rd715, %rd716;
	shr.u64 	%rd718, %rd554, 47;
	and.b64  	%rd719, %rd718, 1;
	or.b64  	%rd720, %rd719, %rd717;
	shl.b64 	%rd721, %rd720, 2;
	shl.b64 	%rd722, %rd32, 1;
	or.b64  	%rd723, %rd721, %rd722;
	shr.u64 	%rd724, %rd554, 39;
	and.b64  	%rd725, %rd724, 1;
	or.b64  	%rd726, %rd725, %rd723;
	cvta.to.global.u64 	%rd727, %rd731;
	mov.u32 	%r15, %ctaid.x;
	mov.u32 	%r16, %tid.x;
	mad.lo.s32 	%r17, %r15, 500, %r16;
	mul.wide.s32 	%rd728, %r17, 8;
	add.s64 	%rd729, %rd727, %rd728;
	st.global.u64 	[%rd729], %rd726;
$L__BB0_4:
	ret;

}


// ===== COMPILED SASS (sm_100) =====

	.target	sm_100

	.elftype	@"ET_EXEC"


//--------------------- .note.nv.tkinfo           --------------------------
	.section	.note.nv.tkinfo,"",@"SHT_NOTE"
	.sectionflags	@"SHF_NOTE_NV_TKINFO"
	.tkinfo
        /*0018*/ 	.word	0x00000002
        /*0030*/ 	.string	""
        /*0030*/ 	.string	"ptxas"
        /*0030*/ 	.string	"Cuda compilation tools, release 13.0, V13.0.88"
        /*0030*/ 	.string	"Build cuda_13.0.r13.0/compiler.36424714_0"
        /*0030*/ 	.string	"-arch sm_100 -m 64 "



//--------------------- .note.nv.cuinfo           --------------------------
	.section	.note.nv.cuinfo,"",@"SHT_NOTE"
	.sectionflags	@"SHF_NOTE_NV_CUINFO"
        /*0018*/ 	.short	0x0002
        /*001a*/ 	.short	0x0064
        /*001c*/ 	.short	0x0082
	.zero		2


//--------------------- .nv.info                  --------------------------
	.section	.nv.info,"",@"SHT_CUDA_INFO"
	.align	4


	//----- nvinfo : EIATTR_REGCOUNT
	.align		4
        /*0000*/ 	.byte	0x04, 0x2f
        /*0002*/ 	.short	(.L_6 - .L_5)
	.align		4
.L_5:
        /*0004*/ 	.word	index@(_Z23encrypt_with_round_keysPmmS_)
        /*0008*/ 	.word	0x00000028


	//----- nvinfo : EIATTR_FRAME_SIZE
	.align		4
.L_6:
        /*000c*/ 	.byte	0x04, 0x11
        /*000e*/ 	.short	(.L_8 - .L_7)
	.align		4
.L_7:
        /*0010*/ 	.word	index@(_Z23encrypt_with_round_keysPmmS_)
        /*0014*/ 	.word	0x00000000


	//----- nvinfo : EIATTR_MIN_STACK_SIZE
	.align		4
.L_8:
        /*0018*/ 	.byte	0x04, 0x12
        /*001a*/ 	.short	(.L_10 - .L_9)
	.align		4
.L_9:
        /*001c*/ 	.word	index@(_Z23encrypt_with_round_keysPmmS_)
        /*0020*/ 	.word	0x00000000
.L_10:


//--------------------- .nv.compat                --------------------------
	.section	.nv.compat,"",@"SHT_CUDA_COMPAT_INFO"
	.align	4
        /*0000*/ 	.byte	0x02, 0x09, 0x00, 0x00, 0x02, 0x02, 0x01, 0x00, 0x02, 0x05, 0x05, 0x00, 0x03, 0x07, 0x01, 0x01
        /*0010*/ 	.byte	0x02, 0x03, 0x00, 0x00, 0x02, 0x06, 0x01, 0x00, 0x04, 0x0b, 0x08, 0x00, 0x09, 0x00, 0x00, 0x00
        /*0020*/ 	.byte	0x00, 0x00, 0x00, 0x00


//--------------------- .nv.info._Z23encrypt_with_round_keysPmmS_ --------------------------
	.section	.nv.info._Z23encrypt_with_round_keysPmmS_,"",@"SHT_CUDA_INFO"
	.sectionflags	@""
	.align	4


	//----- nvinfo : EIATTR_CUDA_API_VERSION
	.align		4
        /*0000*/ 	.byte	0x04, 0x37
        /*0002*/ 	.short	(.L_12 - .L_11)
.L_11:
        /*0004*/ 	.word	0x00000082


	//----- nvinfo : EIATTR_KPARAM_INFO
	.align		4
.L_12:
        /*0008*/ 	.byte	0x04, 0x17
        /*000a*/ 	.short	(.L_14 - .L_13)
.L_13:
        /*000c*/ 	.word	0x00000000
        /*0010*/ 	.short	0x0002
        /*0012*/ 	.short	0x0010
        /*0014*/ 	.byte	0x00, 0xf5, 0x21, 0x00


	//----- nvinfo : EIATTR_KPARAM_INFO
	.align		4
.L_14:
        /*0018*/ 	.byte	0x04, 0x17
        /*001a*/ 	.short	(.L_16 - .L_15)
.L_15:
        /*001c*/ 	.word	0x00000000
        /*0020*/ 	.short	0x0001
        /*0022*/ 	.short	0x0008
        /*0024*/ 	.byte	0x00, 0xf0, 0x21, 0x00


	//----- nvinfo : EIATTR_KPARAM_INFO
	.align		4
.L_16:
        /*0028*/ 	.byte	0x04, 0x17
        /*002a*/ 	.short	(.L_18 - .L_17)
.L_17:
        /*002c*/ 	.word	0x00000000
        /*0030*/ 	.short	0x0000
        /*0032*/ 	.short	0x0000
        /*0034*/ 	.byte	0x00, 0xf5, 0x21, 0x00


	//----- nvinfo : EIATTR_SPARSE_MMA_MASK
	.align		4
.L_18:
        /*0038*/ 	.byte	0x03, 0x50
        /*003a*/ 	.short	0x0000


	//----- nvinfo : EIATTR_MAXREG_COUNT
	.align		4
        /*003c*/ 	.byte	0x03, 0x1b
        /*003e*/ 	.short	0x00ff


	//----- nvinfo : EIATTR_MERCURY_ISA_VERSION
	.align		4
        /*0040*/ 	.byte	0x03, 0x5f
        /*0042*/ 	.short	0x0101


	//----- nvinfo : EIATTR_VRC_CTA_INIT_COUNT
	.align		4
        /*0044*/ 	.byte	0x02, 0x4a
	.zero		1
	.zero		1


	//----- nvinfo : EIATTR_EXIT_INSTR_OFFSETS
	.align		4
        /*0048*/ 	.byte	0x04, 0x1c
        /*004a*/ 	.short	(.L_20 - .L_19)


	//   ....[0]....
.L_19:
        /*004c*/ 	.word	0x00000080


	//   ....[1]....
        /*0050*/ 	.word	0x00003130


	//----- nvinfo : EIATTR_CBANK_PARAM_SIZE
	.align		4
.L_20:
        /*0054*/ 	.byte	0x03, 0x19
        /*0056*/ 	.short	0x0018


	//----- nvinfo : EIATTR_PARAM_CBANK
	.align		4
        /*0058*/ 	.byte	0x04, 0x0a
        /*005a*/ 	.short	(.L_22 - .L_21)
	.align		4
.L_21:
        /*005c*/ 	.word	index@(.nv.constant0._Z23encrypt_with_round_keysPmmS_)
        /*0060*/ 	.short	0x0380
        /*0062*/ 	.short	0x0018


	//----- nvinfo : EIATTR_SW_WAR
	.align		4
.L_22:
        /*0064*/ 	.byte	0x04, 0x36
        /*0066*/ 	.short	(.L_24 - .L_23)
.L_23:
        /*0068*/ 	.word	0x00000008
.L_24:


//--------------------- .nv.callgraph             --------------------------
	.section	.nv.callgraph,"",@"SHT_CUDA_CALLGRAPH"
	.align	4
	.sectionentsize	8
	.align		4
        /*0000*/ 	.word	0x00000000
	.align		4
        /*0004*/ 	.word	0xffffffff
	.align		4
        /*0008*/ 	.word	0x00000000
	.align		4
        /*000c*/ 	.word	0xfffffffe
	.align		4
        /*0010*/ 	.word	0x00000000
	.align		4
        /*0014*/ 	.word	0xfffffffd
	.align		4
        /*0018*/ 	.word	0x00000000
	.align		4
        /*001c*/ 	.word	0xfffffffc


//--------------------- .nv.constant4             --------------------------
	.section	.nv.constant4,"a",@progbits
	.align	8
	.align		8
.nv.constant4:
        /*0000*/ 	.dword	INITIAL_PERMUTATION
	.align		8
        /*0008*/ 	.dword	FINAL_PERMUTATION
	.align		8
        /*0010*/ 	.dword	P_BOX
	.align		8
        /*0018*/ 	.dword	ROUND_P_BOX
	.align		8
        /*0020*/ 	.dword	S_BOX


//--------------------- .text._Z23encrypt_with_round_keysPmmS_ --------------------------
	.section	.text._Z23encrypt_with_round_keysPmmS_,"ax",@progbits
	.align	128
.text._Z23encrypt_with_round_keysPmmS_:
        .type           _Z23encrypt_with_round_keysPmmS_,@function
        .size           _Z23encrypt_with_round_keysPmmS_,(.L_x_2 - _Z23encrypt_with_round_keysPmmS_)
        .other          _Z23encrypt_with_round_keysPmmS_,@"STO_CUDA_ENTRY STV_DEFAULT"
_Z23encrypt_with_round_keysPmmS_:
[----:B------:R-:W-:Y:S01]  /*0000*/  LDC R1, c[0x0][0x37c] ;  /* 0x0000df00ff017b82 */ /* 0x000fe20000000800 */
[----:B------:R-:W0:Y:S01]  /*0010*/  S2R R0, SR_CTAID.X ;  /* 0x0000000000007919 */ /* 0x000e220000002500 */
[----:B------:R-:W1:Y:S01]  /*0020*/  LDCU.64 UR4, c[0x0][0x388] ;  /* 0x00007100ff0477ac */ /* 0x000e620008000a00 */
[----:B------:R-:W0:Y:S02]  /*0030*/  S2R R3, SR_TID.X ;  /* 0x0000000000037919 */ /* 0x000e240000002100 */
[----:B0-----:R-:W-:-:S05]  /*0040*/  IMAD R0, R0, 0x1f4, R3 ;  /* 0x000001f400007824 */ /* 0x001fca00078e0203 */
[----:B-1----:R-:W-:Y:S02]  /*0050*/  ISETP.GE.U32.AND P0, PT, R0, UR4, PT ;  /* 0x0000000400007c0c */ /* 0x002fe4000bf06070 */
[----:B------:R-:W-:-:S04]  /*0060*/  SHF.R.S32.HI R3, RZ, 0x1f, R0 ;  /* 0x0000001fff037819 */ /* 0x000fc80000011400 */
[----:B------:R-:W-:-:S13]  /*0070*/  ISETP.GE.U32.AND.EX P0, PT, R3, UR5, PT, P0 ;  /* 0x0000000503007c0c */ /* 0x000fda000bf06100 */
[----:B------:R-:W-:Y:S05]  /*0080*/  @P0 EXIT ;  /* 0x000000000000094d */ /* 0x000fea0003800000 */
[----:B------:R-:W0:Y:S01]  /*0090*/  LDCU.64 UR4, c[0x0][0x380] ;  /* 0x00007000ff0477ac */ /* 0x000e220008000a00 */
[----:B------:R-:W1:Y:S01]  /*00a0*/  LDCU.64 UR6, c[0x0][0x358] ;  /* 0x00006b00ff0677ac */ /* 0x000e620008000a00 */
[----:B------:R-:W2:Y:S01]  /*00b0*/  LDCU.64 UR8, c[0x0][0x390] ;  /* 0x00007200ff0877ac */ /* 0x000ea20008000a00 */
[----:B------:R-:W3:Y:S01]  /*00c0*/  LDCU.64 UR10, c[0x4][0x20] ;  /* 0x01000400ff0a77ac */ /* 0x000ee20008000a00 */
[----:B0-----:R-:W-:-:S04]  /*00d0*/  LEA R2, P0, R0, UR4, 0x3 ;  /* 0x0000000400027c11 */ /* 0x001fc8000f8018ff */
[----:B------:R-:W-:-:S06]  /*00e0*/  LEA.HI.X R3, R0, UR5, R3, 0x3, P0 ;  /* 0x0000000500037c11 */ /* 0x000fcc00080f1c03 */
[----:B-1----:R-:W4:Y:S01]  /*00f0*/  LDG.E.64 R2, desc[UR6][R2.64] ;  /* 0x0000000602027981 */ /* 0x002f22000c1e1b00 */
[----:B------:R-:W-:Y:S01]  /*0100*/  UMOV UR4, URZ ;  /* 0x000000ff00047c82 */ /* 0x000fe20008000000 */
[C-C-:B----4-:R-:W-:Y:S02]  /*0110*/  SHF.R.U64 R9, R2.reuse, 0x3, R3.reuse ;  /* 0x0000000302097819 */ /* 0x150fe40000001203 */
[C-C-:B------:R-:W-:Y:S02]  /*0120*/  SHF.R.U64 R7, R2.reuse, 0xc, R3.reuse ;  /* 0x0000000c02077819 */ /* 0x140fe40000001203 */
[----:B------:R-:W-:Y:S02]  /*0130*/  LOP3.LUT R4, R9, 0x8, RZ, 0xc0, !PT ;  /* 0x0000000809047812 */ /* 0x000fe400078ec0ff */
[----:B------:R-:W-:Y:S02]  /*0140*/  SHF.R.U64 R5, R2, 0x15, R3 ;  /* 0x0000001502057819 */ /* 0x000fe40000001203 */
[----:B------:R-:W-:-:S02]  /*0150*/  LOP3.LUT R4, R4, 0x4, R7, 0xf8, !PT ;  /* 0x0000000404047812 */ /* 0x000fc400078ef807 */
[----:B------:R-:W-:Y:S02]  /*0160*/  SHF.R.U64 R24, R2, 0x1e, R3 ;  /* 0x0000001e02187819 */ /* 0x000fe40000001203 */
[----:B------:R-:W-:Y:S02]  /*0170*/  LOP3.LUT R5, R4, 0x2, R5, 0xf8, !PT ;  /* 0x0000000204057812 */ /* 0x000fe400078ef805 */
[--C-:B------:R-:W-:Y:S02]  /*0180*/  SHF.R.U32.HI R4, RZ, 0x5, R3.reuse ;  /* 0x00000005ff047819 */ /* 0x100fe40000011603 */
[----:B------:R-:W-:Y:S02]  /*0190*/  LOP3.LUT R24, R5, 0x1, R24, 0xf8, !PT ;  /* 0x0000000105187812 */ /* 0x000fe400078ef818 */
[--C-:B------:R-:W-:Y:S02]  /*01a0*/  SHF.R.U32.HI R23, RZ, 0xe, R3.reuse ;  /* 0x0000000eff177819 */ /* 0x100fe40000011603 */
[--C-:B------:R-:W-:Y:S01]  /*01b0*/  SHF.R.U32.HI R6, RZ, 0x1e, R3.reuse ;  /* 0x0000001eff067819 */ /* 0x100fe20000011603 */
[----:B------:R-:W-:Y:S01]  /*01c0*/  IMAD.SHL.U32 R5, R24, 0x4, RZ ;  /* 0x0000000418057824 */ /* 0x000fe200078e00ff */
[----:B------:R-:W-:-:S02]  /*01d0*/  SHF.R.U64 R21, R2, 0x1c, R3 ;  /* 0x0000001c02157819 */ /* 0x000fc40000001203 */
[--C-:B------:R-:W-:Y:S02]  /*01e0*/  SHF.R.U32.HI R8, RZ, 0xc, R3.reuse ;  /* 0x0000000cff087819 */ /* 0x100fe40000011603 */
[----:B------:R-:W-:Y:S02]  /*01f0*/  LOP3.LUT R4, R5, 0x2, R4, 0xf8, !PT ;  /* 0x0000000205047812 */ /* 0x000fe400078ef804 */
[----:B------:R-:W-:Y:S02]  /*0200*/  SHF.R.U32.HI R5, RZ, 0x15, R3 ;  /* 0x00000015ff057819 */ /* 0x000fe40000011603 */
[----:B------:R-:W-:Y:S02]  /*0210*/  LOP3.LUT R23, R4, 0x1, R23, 0xf8, !PT ;  /* 0x0000000104177812 */ /* 0x000fe400078ef817 */
[--C-:B------:R-:W-:Y:S02]  /*0220*/  SHF.R.U32.HI R20, RZ, 0x1c, R3.reuse ;  /* 0x0000001cff147819 */ /* 0x100fe40000011603 */
[C-C-:B------:R-:W-:Y:S01]  /*0230*/  SHF.R.U64 R19, R2.reuse, 0xa, R3.reuse ;  /* 0x0000000a02137819 */ /* 0x140fe20000001203 */
[----:B------:R-:W-:Y:S01]  /*0240*/  IMAD.SHL.U32 R4, R23, 0x4, RZ ;  /* 0x0000000417047824 */ /* 0x000fe200078e00ff */
[----:B------:R-:W-:-:S02]  /*0250*/  SHF.R.U64 R12, R2, 0x1a, R3 ;  /* 0x0000001a020c7819 */ /* 0x000fc40000001203 */
[----:B------:R-:W-:Y:S02]  /*0260*/  SHF.R.U32.HI R18, RZ, 0xa, R3 ;  /* 0x0000000aff127819 */ /* 0x000fe40000011603 */
[----:B------:R-:W-:Y:S02]  /*0270*/  LOP3.LUT R5, R4, 0x2, R5, 0xf8, !PT ;  /* 0x0000000204057812 */ /* 0x000fe400078ef805 */
[C-C-:B------:R-:W-:Y:S02]  /*0280*/  SHF.R.U64 R4, R2.reuse, 0x13, R3.reuse ;  /* 0x0000001302047819 */ /* 0x140fe40000001203 */
[----:B------:R-:W-:Y:S02]  /*0290*/  LOP3.LUT R6, R5, 0x1, R6, 0xf8, !PT ;  /* 0x0000000105067812 */ /* 0x000fe400078ef806 */
[--C-:B------:R-:W-:Y:S02]  /*02a0*/  SHF.R.U32.HI R17, RZ, 0x1a, R3.reuse ;  /* 0x0000001aff117819 */ /* 0x100fe40000011603 */
[--C-:B------:R-:W-:Y:S01]  /*02b0*/  SHF.R.U64 R16, R2, 0x8, R3.reuse ;  /* 0x0000000802107819 */ /* 0x100fe20000001203 */
[----:B------:R-:W-:Y:S01]  /*02c0*/  IMAD.SHL.U32 R22, R6, 0x4, RZ ;  /* 0x0000000406167824 */ /* 0x000fe200078e00ff */
[----:B------:R-:W-:-:S02]  /*02d0*/  SHF.R.U64 R10, R2, 0xf, R3 ;  /* 0x0000000f020a7819 */ /* 0x000fc40000001203 */
[----:B------:R-:W-:Y:S02]  /*02e0*/  SHF.R.U64 R15, R2, 0x18, R3 ;  /* 0x00000018020f7819 */ /* 0x000fe40000001203 */
[----:B------:R-:W-:Y:S02]  /*02f0*/  LOP3.LUT R22, R22, 0x2, R9, 0xf8, !PT ;  /* 0x0000000216167812 */ /* 0x000fe400078ef809 */
[----:B------:R-:W-:Y:S02]  /*0300*/  SHF.R.U32.HI R14, RZ, 0x8, R3 ;  /* 0x00000008ff0e7819 */ /* 0x000fe40000011603 */
[----:B------:R-:W-:Y:S02]  /*0310*/  LOP3.LUT R22, R22, 0x1, R7, 0xf8, !PT ;  /* 0x0000000116167812 */ /* 0x000fe400078ef807 */
[--C-:B------:R-:W-:Y:S02]  /*0320*/  SHF.R.U64 R7, R2, 0x1f, R3.reuse ;  /* 0x0000001f02077819 */ /* 0x100fe40000001203 */
[--C-:B------:R-:W-:Y:S01]  /*0330*/  SHF.R.U32.HI R26, RZ, 0xf, R3.reuse ;  /* 0x0000000fff1a7819 */ /* 0x100fe20000011603 */
[----:B------:R-:W-:Y:S01]  /*0340*/  IMAD.SHL.U32 R5, R22, 0x4, RZ ;  /* 0x0000000416057824 */ /* 0x000fe200078e00ff */
[----:B------:R-:W-:-:S02]  /*0350*/  SHF.R.U32.HI R13, RZ, 0x18, R3 ;  /* 0x00000018ff0d7819 */ /* 0x000fc40000011603 */
[--C-:B------:R-:W-:Y:S02]  /*0360*/  SHF.R.U64 R25, R2, 0x4, R3.reuse ;  /* 0x0000000402197819 */ /* 0x100fe40000001203 */
[----:B------:R-:W-:Y:S02]  /*0370*/  LOP3.LUT R4, R5, 0x2, R4, 0xf8, !PT ;  /* 0x0000000205047812 */ /* 0x000fe400078ef804 */
[----:B------:R-:W-:Y:S02]  /*0380*/  SHF.R.U32.HI R5, RZ, 0x3, R3 ;  /* 0x00000003ff057819 */ /* 0x000fe40000011603 */
[----:B------:R-:W-:-:S05]  /*0390*/  LOP3.LUT R21, R4, 0x1, R21, 0xf8, !PT ;  /* 0x0000000104157812 */ /* 0x000fca00078ef815 */
[----:B------:R-:W-:-:S05]  /*03a0*/  IMAD.SHL.U32 R4, R21, 0x4, RZ ;  /* 0x0000000415047824 */ /* 0x000fca00078e00ff */
[----:B------:R-:W-:-:S04]  /*03b0*/  LOP3.LUT R5, R4, 0x2, R5, 0xf8, !PT ;  /* 0x0000000204057812 */ /* 0x000fc800078ef805 */
[----:B------:R-:W-:Y:S02]  /*03c0*/  LOP3.LUT R8, R5, 0x1, R8, 0xf8, !PT ;  /* 0x0000000105087812 */ /* 0x000fe400078ef808 */
[----:B------:R-:W-:-:S03]  /*03d0*/  SHF.R.U32.HI R5, RZ, 0x13, R3 ;  /* 0x00000013ff057819 */ /* 0x000fc60000011603 */
[----:B------:R-:W-:-:S05]  /*03e0*/  IMAD.SHL.U32 R4, R8, 0x4, RZ ;  /* 0x0000000408047824 */ /* 0x000fca00078e00ff */
[----:B------:R-:W-:Y:S02]  /*03f0*/  LOP3.LUT R5, R4, 0x2, R5, 0xf8, !PT ;  /* 0x0000000204057812 */ /* 0x000fe400078ef805 */
[----:B------:R-:W-:Y:S02]  /*0400*/  SHF.R.U64 R4, R2, 0x1, R3 ;  /* 0x0000000102047819 */ /* 0x000fe40000001203 */
[----:B------:R-:W-:-:S05]  /*0410*/  LOP3.LUT R20, R5, 0x1, R20, 0xf8, !PT ;  /* 0x0000000105147812 */ /* 0x000fca00078ef814 */
[----:B------:R-:W-:-:S05]  /*0420*/  IMAD.SHL.U32 R5, R20, 0x4, RZ ;  /* 0x0000000414057824 */ /* 0x000fca00078e00ff */
[----:B------:R-:W-:Y:S02]  /*0430*/  LOP3.LUT R4, R5, 0x2, R4, 0xf8, !PT ;  /* 0x0000000205047812 */ /* 0x000fe400078ef804 */
[----:B------:R-:W-:Y:S02]  /*0440*/  SHF.R.U64 R5, R2, 0x11, R3 ;  /* 0x0000001102057819 */ /* 0x000fe40000001203 */
[----:B------:R-:W-:-:S05]  /*0450*/  LOP3.LUT R19, R4, 0x1, R19, 0xf8, !PT ;  /* 0x0000000104137812 */ /* 0x000fca00078ef813 */
[----:B------:R-:W-:-:S05]  /*0460*/  IMAD.SHL.U32 R4, R19, 0x4, RZ ;  /* 0x0000000413047824 */ /* 0x000fca00078e00ff */
[----:B------:R-:W-:-:S04]  /*0470*/  LOP3.LUT R5, R4, 0x2, R5, 0xf8, !PT ;  /* 0x0000000204057812 */ /* 0x000fc800078ef805 */
[----:B------:R-:W-:Y:S02]  /*0480*/  LOP3.LUT R12, R5, 0x1, R12, 0xf8, !PT ;  /* 0x00000001050c7812 */ /* 0x000fe400078ef80c */
[----:B------:R-:W-:-:S03]  /*0490*/  SHF.R.U32.HI R5, RZ, 0x1, R3 ;  /* 0x00000001ff057819 */ /* 0x000fc60000011603 */
[----:B------:R-:W-:-:S05]  /*04a0*/  IMAD.SHL.U32 R4, R12, 0x4, RZ ;  /* 0x000000040c047824 */ /* 0x000fca00078e00ff */
[----:B------:R-:W-:Y:S02]  /*04b0*/  LOP3.LUT R5, R4, 0x2, R5, 0xf8, !PT ;  /* 0x0000000204057812 */ /* 0x000fe400078ef805 */
[----:B------:R-:W-:Y:S02]  /*04c0*/  SHF.R.U32.HI R4, RZ, 0x11, R3 ;  /* 0x00000011ff047819 */ /* 0x000fe40000011603 */
[----:B------:R-:W-:-:S05]  /*04d0*/  LOP3.LUT R18, R5, 0x1, R18, 0xf8, !PT ;  /* 0x0000000105127812 */ /* 0x000fca00078ef812 */
[----:B------:R-:W-:-:S05]  /*04e0*/  IMAD.SHL.U32 R5, R18, 0x4, RZ ;  /* 0x0000000412057824 */ /* 0x000fca00078e00ff */
[----:B------:R-:W-:Y:S01]  /*04f0*/  LOP3.LUT R4, R5, 0x2, R4, 0xf8, !PT ;  /* 0x0000000205047812 */ /* 0x000fe200078ef804 */
[----:B------:R-:W-:-:S03]  /*0500*/  IMAD.SHL.U32 R5, R2, 0x2, RZ ;  /* 0x0000000202057824 */ /* 0x000fc600078e00ff */
[----:B------:R-:W-:-:S05]  /*0510*/  LOP3.LUT R17, R4, 0x1, R17, 0xf8, !PT ;  /* 0x0000000104117812 */ /* 0x000fca00078ef811 */
[----:B------:R-:W-:-:S05]  /*0520*/  IMAD.SHL.U32 R4, R17, 0x4, RZ ;  /* 0x0000000411047824 */ /* 0x000fca00078e00ff */
[----:B------:R-:W-:-:S04]  /*0530*/  LOP3.LUT R5, R4, 0x2, R5, 0xf8, !PT ;  /* 0x0000000204057812 */ /* 0x000fc800078ef805 */
        /* <DEDUP_REMOVED lines=8> */
[----:B------:R-:W-:Y:S02]  /*05c0*/  LOP3.LUT R4, R5, 0x2, R26, 0xf8, !PT ;  /* 0x0000000205047812 */ /* 0x000fe400078ef81a */
[----:B------:R-:W-:Y:S02]  /*05d0*/  SHF.R.U64 R5, R2, 0x16, R3 ;  /* 0x0000001602057819 */ /* 0x000fe40000001203 */
[----:B------:R-:W-:Y:S02]  /*05e0*/  LOP3.LUT R13, R4, 0x1, R13, 0xf8, !PT ;  /* 0x00000001040d7812 */ /* 0x000fe400078ef80d */
[----:B------:R-:W-:-:S03]  /*05f0*/  SHF.R.U64 R4, R2, 0x6, R3 ;  /* 0x0000000602047819 */ /* 0x000fc60000001203 */
[----:B------:R-:W-:-:S05]  /*0600*/  IMAD.SHL.U32 R11, R13, 0x4, RZ ;  /* 0x000000040d0b7824 */ /* 0x000fca00078e00ff */
[----:B------:R-:W-:Y:S02]  /*0610*/  LOP3.LUT R11, R11, 0x2, R4, 0xf8, !PT ;  /* 0x000000020b0b7812 */ /* 0x000fe400078ef804 */
[----:B------:R-:W-:Y:S02]  /*0620*/  SHF.R.U32.HI R4, RZ, 0x6, R3 ;  /* 0x00000006ff047819 */ /* 0x000fe40000011603 */
[----:B------:R-:W-:-:S05]  /*0630*/  LOP3.LUT R11, R11, 0x1, R10, 0xf8, !PT ;  /* 0x000000010b0b7812 */ /* 0x000fca00078ef80a */
[----:B------:R-:W-:-:S05]  /*0640*/  IMAD.SHL.U32 R10, R11, 0x4, RZ ;  /* 0x000000040b0a7824 */ /* 0x000fca00078e00ff */
[----:B------:R-:W-:Y:S02]  /*0650*/  LOP3.LUT R10, R10, 0x2, R5, 0xf8, !PT ;  /* 0x000000020a0a7812 */ /* 0x000fe400078ef805 */
[----:B------:R-:W-:Y:S02]  /*0660*/  SHF.R.U32.HI R5, RZ, 0x16, R3 ;  /* 0x00000016ff057819 */ /* 0x000fe40000011603 */
[----:B------:R-:W-:Y:S02]  /*0670*/  LOP3.LUT R10, R10, 0x1, R7, 0xf8, !PT ;  /* 0x000000010a0a7812 */ /* 0x000fe400078ef807 */
[----:B------:R-:W-:-:S03]  /*0680*/  SHF.R.U32.HI R7, RZ, 0x1f, R3 ;  /* 0x0000001fff077819 */ /* 0x000fc60000011603 */
[----:B------:R-:W-:-:S05]  /*0690*/  IMAD.SHL.U32 R9, R10, 0x4, RZ ;  /* 0x000000040a097824 */ /* 0x000fca00078e00ff */
[----:B------:R-:W-:-:S04]  /*06a0*/  LOP3.LUT R9, R9, 0x2, R4, 0xf8, !PT ;  /* 0x0000000209097812 */ /* 0x000fc800078ef804 */
[----:B------:R-:W-:Y:S02]  /*06b0*/  LOP3.LUT R9, R9, 0x1, R26, 0xf8, !PT ;  /* 0x0000000109097812 */ /* 0x000fe400078ef81a */
[----:B------:R-:W-:-:S03]  /*06c0*/  SHF.R.U64 R26, R2, 0x14, R3 ;  /* 0x00000014021a7819 */ /* 0x000fc60000001203 */
[----:B------:R-:W-:-:S05]  /*06d0*/  IMAD.SHL.U32 R4, R9, 0x4, RZ ;  /* 0x0000000409047824 */ /* 0x000fca00078e00ff */
[----:B------:R-:W-:Y:S02]  /*06e0*/  LOP3.LUT R4, R4, 0x2, R5, 0xf8, !PT ;  /* 0x0000000204047812 */ /* 0x000fe400078ef805 */
[----:B------:R-:W-:Y:S02]  /*06f0*/  SHF.R.U64 R5, R2, 0xd, R3 ;  /* 0x0000000d02057819 */ /* 0x000fe40000001203 */
[----:B------:R-:W-:-:S05]  /*0700*/  LOP3.LUT R7, R7, R4, RZ, 0xfc, !PT ;  /* 0x0000000407077212 */ /* 0x000fca00078efcff */
[----:B------:R-:W-:-:S05]  /*0710*/  IMAD.SHL.U32 R4, R7, 0x4, RZ ;  /* 0x0000000407047824 */ /* 0x000fca00078e00ff */
[----:B------:R-:W-:-:S04]  /*0720*/  LOP3.LUT R4, R4, 0x2, R25, 0xf8, !PT ;  /* 0x0000000204047812 */ /* 0x000fc800078ef819 */
[----:B------:R-:W-:Y:S02]  /*0730*/  LOP3.LUT R5, R4, 0x1, R5, 0xf8, !PT ;  /* 0x0000000104057812 */ /* 0x000fe400078ef805 */
[----:B------:R-:W-:-:S03]  /*0740*/  SHF.R.U64 R4, R2, 0x1d, R3 ;  /* 0x0000001d02047819 */ /* 0x000fc60000001203 */
[----:B------:R-:W-:-:S05]  /*0750*/  IMAD.SHL.U32 R25, R5, 0x4, RZ ;  /* 0x0000000405197824 */ /* 0x000fca00078e00ff */
[----:B------:R-:W-:Y:S02]  /*0760*/  LOP3.LUT R25, R25, 0x2, R26, 0xf8, !PT ;  /* 0x0000000219197812 */ /* 0x000fe400078ef81a */
[----:B------:R-:W-:Y:S02]  /*0770*/  SHF.L.U64.HI R26, R24, 0x2, RZ ;  /* 0x00000002181a7819 */ /* 0x000fe400000102ff */
[----:B------:R-:W-:Y:S02]  /*0780*/  LOP3.LUT R4, R25, 0x1, R4, 0xf8, !PT ;  /* 0x0000000119047812 */ /* 0x000fe400078ef804 */
[--C-:B------:R-:W-:Y:S02]  /*0790*/  SHF.R.U32.HI R25, RZ, 0x4, R3.reuse ;  /* 0x00000004ff197819 */ /* 0x100fe40000011603 */
[----:B------:R-:W-:Y:S01]  /*07a0*/  SHF.L.U64.HI R27, R23, 0x2, R26 ;  /* 0x00000002171b7819 */ /* 0x000fe2000001021a */
[----:B------:R-:W-:Y:S01]  /*07b0*/  IMAD.SHL.U32 R24, R4, 0x4, RZ ;  /* 0x0000000404187824 */ /* 0x000fe200078e00ff */
[----:B------:R-:W-:-:S04]  /*07c0*/  SHF.R.U32.HI R23, RZ, 0xd, R3 ;  /* 0x0000000dff177819 */ /* 0x000fc80000011603 */
[----:B------:R-:W-:Y:S02]  /*07d0*/  LOP3.LUT R24, R24, 0x2, R25, 0xf8, !PT ;  /* 0x0000000218187812 */ /* 0x000fe400078ef819 */
[----:B------:R-:W-:Y:S02]  /*07e0*/  SHF.L.U64.HI R25, R6, 0x2, R27 ;  /* 0x0000000206197819 */ /* 0x000fe4000001021b */
[----:B------:R-:W-:Y:S02]  /*07f0*/  LOP3.LUT R6, R24, 0x1, R23, 0xf8, !PT ;  /* 0x0000000118067812 */ /* 0x000fe400078ef817 */
[----:B------:R-:W-:Y:S02]  /*0800*/  SHF.L.U64.HI R24, R22, 0x2, R25 ;  /* 0x0000000216187819 */ /* 0x000fe40000010219 */
[----:B------:R-:W-:Y:S01]  /*0810*/  SHF.R.U32.HI R23, RZ, 0x14, R3 ;  /* 0x00000014ff177819 */ /* 0x000fe20000011603 */
[----:B------:R-:W-:Y:S01]  /*0820*/  IMAD.SHL.U32 R22, R6, 0x4, RZ ;  /* 0x0000000406167824 */ /* 0x000fe200078e00ff */
[----:B------:R-:W-:-:S02]  /*0830*/  SHF.L.U64.HI R25, R21, 0x2, R24 ;  /* 0x0000000215197819 */ /* 0x000fc40000010218 */
[----:B------:R-:W-:Y:S02]  /*0840*/  SHF.R.U32.HI R21, RZ, 0x1d, R3 ;  /* 0x0000001dff157819 */ /* 0x000fe40000011603 */
[----:B------:R-:W-:Y:S02]  /*0850*/  LOP3.LUT R22, R22, 0x2, R23, 0xf8, !PT ;  /* 0x0000000216167812 */ /* 0x000fe400078ef817 */
[----:B------:R-:W-:Y:S02]  /*0860*/  SHF.L.U64.HI R23, R8, 0x2, R25 ;  /* 0x0000000208177819 */ /* 0x000fe40000010219 */
[----:B------:R-:W-:Y:S02]  /*0870*/  LOP3.LUT R8, R22, 0x1, R21, 0xf8, !PT ;  /* 0x0000000116087812 */ /* 0x000fe400078ef815 */
[----:B------:R-:W-:Y:S02]  /*0880*/  SHF.L.U64.HI R22, R20, 0x2, R23 ;  /* 0x0000000214167819 */ /* 0x000fe40000010217 */
[----:B------:R-:W-:Y:S01]  /*0890*/  SHF.R.U64 R23, R2, 0x2, R3 ;  /* 0x0000000202177819 */ /* 0x000fe20000001203 */
[----:B------:R-:W-:Y:S01]  /*08a0*/  IMAD.SHL.U32 R20, R8, 0x4, RZ ;  /* 0x0000000408147824 */ /* 0x000fe200078e00ff */
[----:B------:R-:W-:-:S02]  /*08b0*/  SHF.L.U64.HI R21, R19, 0x2, R22 ;  /* 0x0000000213157819 */ /* 0x000fc40000010216 */
[----:B------:R-:W-:Y:S02]  /*08c0*/  SHF.R.U64 R19, R2, 0xb, R3 ;  /* 0x0000000b02137819 */ /* 0x000fe40000001203 */
        /* <DEDUP_REMOVED lines=12> */
[----:B------:R-:W-:Y:S01]  /*0990*/  SHF.R.U32.HI R20, RZ, 0x2, R3 ;  /* 0x00000002ff147819 */ /* 0x000fe20000011603 */
[----:B------:R-:W-:Y:S01]  /*09a0*/  IMAD.SHL.U32 R15, R16, 0x4, RZ ;  /* 0x00000004100f7824 */ /* 0x000fe200078e00ff */
[----:B------:R-:W-:-:S02]  /*09b0*/  SHF.L.U64.HI R18, R14, 0x2, R17 ;  /* 0x000000020e127819 */ /* 0x000fc40000010211 */
[--C-:B------:R-:W-:Y:S02]  /*09c0*/  SHF.R.U32.HI R14, RZ, 0xb, R3.reuse ;  /* 0x0000000bff0e7819 */ /* 0x100fe40000011603 */
        /* <DEDUP_REMOVED lines=14> */
[----:B------:R-:W-:-:S04]  /*0ab0*/  SHF.L.U64.HI R5, R5, 0x2, R10 ;  /* 0x0000000205057819 */ /* 0x000fc8000001020a */
[----:B------:R-:W-:Y:S02]  /*0ac0*/  LOP3.LUT R10, R9, 0x2, R2, 0xf8, !PT ;  /* 0x00000002090a7812 */ /* 0x000fe400078ef802 */
[----:B------:R-:W-:Y:S02]  /*0ad0*/  SHF.L.U64.HI R9, R4, 0x2, R5 ;  /* 0x0000000204097819 */ /* 0x000fe40000010205 */
[----:B------:R-:W-:Y:S02]  /*0ae0*/  LOP3.LUT R7, R10, 0x1, R7, 0xf8, !PT ;  /* 0x000000010a077812 */ /* 0x000fe400078ef807 */
[----:B------:R-:W-:Y:S02]  /*0af0*/  SHF.L.U64.HI R9, R6, 0x2, R9 ;  /* 0x0000000206097819 */ /* 0x000fe40000010209 */
[C-C-:B------:R-:W-:Y:S01]  /*0b00*/  SHF.R.U64 R6, R2.reuse, 0x10, R3.reuse ;  /* 0x0000001002067819 */ /* 0x140fe20000001203 */
[----:B------:R-:W-:Y:S01]  /*0b10*/  IMAD.SHL.U32 R5, R7, 0x4, RZ ;  /* 0x0000000407057824 */ /* 0x000fe200078e00ff */
[----:B------:R-:W-:-:S02]  /*0b20*/  SHF.R.U64 R4, R2, 0x19, R3 ;  /* 0x0000001902047819 */ /* 0x000fc40000001203 */
[----:B------:R-:W-:Y:S02]  /*0b30*/  SHF.L.U64.HI R9, R8, 0x2, R9 ;  /* 0x0000000208097819 */ /* 0x000fe40000010209 */
[----:B------:R-:W-:Y:S02]  /*0b40*/  LOP3.LUT R5, R5, 0x2, R6, 0xf8, !PT ;  /* 0x0000000205057812 */ /* 0x000fe400078ef806 */
[----:B------:R-:W-:Y:S02]  /*0b50*/  SHF.L.U64.HI R9, R12, 0x2, R9 ;  /* 0x000000020c097819 */ /* 0x000fe40000010209 */
[----:B------:R-:W-:Y:S02]  /*0b60*/  LOP3.LUT R4, R5, 0x1, R4, 0xf8, !PT ;  /* 0x0000000105047812 */ /* 0x000fe400078ef804 */
[----:B------:R-:W-:Y:S02]  /*0b70*/  SHF.L.U64.HI R6, R16, 0x2, R9 ;  /* 0x0000000210067819 */ /* 0x000fe40000010209 */
[----:B------:R-:W-:Y:S01]  /*0b80*/  SHF.R.U32.HI R5, RZ, 0x9, R3 ;  /* 0x00000009ff057819 */ /* 0x000fe20000011603 */
[----:B------:R-:W-:Y:S01]  /*0b90*/  IMAD.SHL.U32 R2, R4, 0x4, RZ ;  /* 0x0000000404027824 */ /* 0x000fe200078e00ff */
[----:B------:R-:W-:-:S04]  /*0ba0*/  SHF.L.U64.HI R6, R13, 0x2, R6 ;  /* 0x000000020d067819 */ /* 0x000fc80000010206 */
[----:B------:R-:W-:Y:S02]  /*0bb0*/  LOP3.LUT R2, R2, 0x2, R3, 0xf8, !PT ;  /* 0x0000000202027812 */ /* 0x000fe400078ef803 */
[----:B------:R-:W-:Y:S02]  /*0bc0*/  SHF.L.U64.HI R6, R11, 0x2, R6 ;  /* 0x000000020b067819 */ /* 0x000fe40000010206 */
[----:B------:R-:W-:Y:S02]  /*0bd0*/  LOP3.LUT R5, R2, 0x1, R5, 0xf8, !PT ;  /* 0x0000000102057812 */ /* 0x000fe400078ef805 */
[----:B------:R-:W-:Y:S02]  /*0be0*/  SHF.L.U64.HI R7, R7, 0x2, R6 ;  /* 0x0000000207077819 */ /* 0x000fe40000010206 */
[--C-:B------:R-:W-:Y:S01]  /*0bf0*/  SHF.R.U32.HI R6, RZ, 0x10, R3.reuse ;  /* 0x00000010ff067819 */ /* 0x100fe20000011603 */
[----:B------:R-:W-:Y:S01]  /*0c00*/  IMAD.SHL.U32 R27, R5, 0x4, RZ ;  /* 0x00000004051b7824 */ /* 0x000fe200078e00ff */
[----:B------:R-:W-:-:S02]  /*0c10*/  SHF.R.U32.HI R2, RZ, 0x19, R3 ;  /* 0x00000019ff027819 */ /* 0x000fc40000011603 */
[----:B------:R-:W-:Y:S02]  /*0c20*/  SHF.L.U64.HI R4, R4, 0x2, R7 ;  /* 0x0000000204047819 */ /* 0x000fe40000010207 */
[----:B------:R-:W-:Y:S02]  /*0c30*/  LOP3.LUT R27, R27, 0x2, R6, 0xf8, !PT ;  /* 0x000000021b1b7812 */ /* 0x000fe400078ef806 */
[----:B------:R-:W-:Y:S01]  /*0c40*/  SHF.L.U64.HI R5, R5, 0x2, R4 ;  /* 0x0000000205057819 */ /* 0x000fe20000010204 */
[----:B------:R-:W-:Y:S01]  /*0c50*/  IMAD.MOV.U32 R4, RZ, RZ, RZ ;  /* 0x000000ffff047224 */ /* 0x000fe200078e00ff */
[----:B------:R-:W-:Y:S01]  /*0c60*/  LOP3.LUT R27, R27, 0x1, R2, 0xf8, !PT ;  /* 0x000000011b1b7812 */ /* 0x000fe200078ef802 */
[----:B--23--:R-:W-:-:S07]  /*0c70*/  IMAD.MOV.U32 R2, RZ, RZ, RZ ;  /* 0x000000ffff027224 */ /* 0x00cfce00078e00ff */
.L_x_0:
[----:B------:R-:W-:Y:S02]  /*0c80*/  IMAD.U32 R28, RZ, RZ, UR8 ;  /* 0x00000008ff1c7e24 */ /* 0x000fe4000f8e00ff */
[----:B------:R-:W-:-:S06]  /*0c90*/  IMAD.U32 R29, RZ, RZ, UR9 ;  /* 0x00000009ff1d7e24 */ /* 0x000fcc000f8e00ff */
[----:B------:R-:W2:Y:S01]  /*0ca0*/  LDG.E.64 R28, desc[UR6][R28.64] ;  /* 0x000000061c1c7981 */ /* 0x000ea2000c1e1b00 */
[C---:B------:R-:W-:Y:S01]  /*0cb0*/  IMAD.SHL.U32 R6, R27.reuse, 0x8, RZ ;  /* 0x000000081b067824 */ /* 0x040fe200078e00ff */
[C-C-:B------:R-:W-:Y:S01]  /*0cc0*/  SHF.R.U64 R3, R27.reuse, 0x1d, R4.reuse ;  /* 0x0000001d1b037819 */ /* 0x140fe20000001204 */
[C---:B------:R-:W-:Y:S01]  /*0cd0*/  IMAD.SHL.U32 R26, R27.reuse, 0x2, RZ ;  /* 0x000000021b1a7824 */ /* 0x040fe200078e00ff */
[----:B------:R-:W-:Y:S02]  /*0ce0*/  SHF.R.U64 R24, R27, 0x3, R4 ;  /* 0x000000031b187819 */ /* 0x000fe40000001204 */
[----:B------:R-:W-:Y:S02]  /*0cf0*/  LOP3.LUT R6, R6, 0x8, RZ, 0xc0, !PT ;  /* 0x0000000806067812 */ /* 0x000fe400078ec0ff */
[----:B------:R-:W-:Y:S02]  /*0d00*/  LOP3.LUT R8, R3, 0x2, RZ, 0xc0, !PT ;  /* 0x0000000203087812 */ /* 0x000fe400078ec0ff */
[----:B------:R-:W-:-:S02]  /*0d10*/  LOP3.LUT R13, R6, 0x4, R3, 0xf8, !PT ;  /* 0x00000004060d7812 */ /* 0x000fc400078ef803 */
[----:B------:R-:W-:Y:S02]  /*0d20*/  LOP3.LUT R6, R3, 0x1, RZ, 0xc0, !PT ;  /* 0x0000000103067812 */ /* 0x000fe400078ec0ff */
[----:B------:R-:W-:Y:S02]  /*0d30*/  SHF.R.U64 R3, R27, 0x1b, R4 ;  /* 0x0000001b1b037819 */ /* 0x000fe40000001204 */
[----:B------:R-:W-:Y:S02]  /*0d40*/  LOP3.LUT R13, R6, R13, R8, 0xfe, !PT ;  /* 0x0000000d060d7212 */ /* 0x000fe400078efe08 */
[C---:B------:R-:W-:Y:S02]  /*0d50*/  LOP3.LUT R7, R3.reuse, 0x2, RZ, 0xc0, !PT ;  /* 0x0000000203077812 */ /* 0x040fe400078ec0ff */
[----:B------:R-:W-:Y:S01]  /*0d60*/  LOP3.LUT R9, R3, 0x1, RZ, 0xc0, !PT ;  /* 0x0000000103097812 */ /* 0x000fe200078ec0ff */
[----:B------:R-:W-:Y:S01]  /*0d70*/  IMAD.SHL.U32 R6, R13, 0x4, RZ ;  /* 0x000000040d067824 */ /* 0x000fe200078e00ff */
[----:B------:R-:W-:-:S02]  /*0d80*/  SHF.R.U64 R3, R27, 0x19, R4 ;  /* 0x000000191b037819 */ /* 0x000fc40000001204 */
[----:B------:R-:W-:Y:S02]  /*0d90*/  SHF.L.U64.HI R19, R13, 0x2, RZ ;  /* 0x000000020d137819 */ /* 0x000fe400000102ff */
[----:B------:R-:W-:Y:S02]  /*0da0*/  LOP3.LUT R6, R9, R6, R7, 0xfe, !PT ;  /* 0x0000000609067212 */ /* 0x000fe400078efe07 */
[C---:B------:R-:W-:Y:S02]  /*0db0*/  LOP3.LUT R10, R3.reuse, 0x2, RZ, 0xc0, !PT ;  /* 0x00000002030a7812 */ /* 0x040fe400078ec0ff */
[----:B------:R-:W-:Y:S01]  /*0dc0*/  LOP3.LUT R3, R3, 0x1, RZ, 0xc0, !PT ;  /* 0x0000000103037812 */ /* 0x000fe200078ec0ff */
[C---:B------:R-:W-:Y:S01]  /*0dd0*/  IMAD.SHL.U32 R8, R6.reuse, 0x4, RZ ;  /* 0x0000000406087824 */ /* 0x040fe200078e00ff */
[----:B------:R-:W-:Y:S02]  /*0de0*/  SHF.L.U64.HI R19, R6, 0x2, R19 ;  /* 0x0000000206137819 */ /* 0x000fe40000010213 */
[----:B------:R-:W-:-:S02]  /*0df0*/  LOP3.LUT R26, R26, 0x2, RZ, 0xc0, !PT ;  /* 0x000000021a1a7812 */ /* 0x000fc400078ec0ff */
[----:B------:R-:W-:-:S05]  /*0e00*/  LOP3.LUT R8, R9, R8, R7, 0xfe, !PT ;  /* 0x0000000809087212 */ /* 0x000fca00078efe07 */
[----:B------:R-:W-:-:S05]  /*0e10*/  IMAD.SHL.U32 R7, R8, 0x4, RZ ;  /* 0x0000000408077824 */ /* 0x000fca00078e00ff */
[----:B------:R-:W-:Y:S02]  /*0e20*/  LOP3.LUT R7, R3, R7, R10, 0xfe, !PT ;  /* 0x0000000703077212 */ /* 0x000fe400078efe0a */
[----:B------:R-:W-:-:S03]  /*0e30*/  SHF.R.U64 R3, R27, 0x17, R4 ;  /* 0x000000171b037819 */ /* 0x000fc60000001204 */
[----:B------:R-:W-:Y:S01]  /*0e40*/  IMAD.SHL.U32 R16, R7, 0x4, RZ ;  /* 0x0000000407107824 */ /* 0x000fe200078e00ff */
[----:B------:R-:W-:-:S04]  /*0e50*/  LOP3.LUT R9, R3, 0x1, RZ, 0xc0, !PT ;  /* 0x0000000103097812 */ /* 0x000fc800078ec0ff */
[----:B------:R-:W-:-:S04]  /*0e60*/  LOP3.LUT R16, R16, 0x2, R3, 0xf8, !PT ;  /* 0x0000000210107812 */ /* 0x000fc800078ef803 */
[----:B------:R-:W-:-:S05]  /*0e70*/  LOP3.LUT R16, R9, R16, RZ, 0xfc, !PT ;  /* 0x0000001009107212 */ /* 0x000fca00078efcff */
[----:B------:R-:W-:-:S05]  /*0e80*/  IMAD.SHL.U32 R10, R16, 0x4, RZ ;  /* 0x00000004100a7824 */ /* 0x000fca00078e00ff */
[----:B------:R-:W-:Y:S02]  /*0e90*/  LOP3.LUT R10, R10, 0x2, R3, 0xf8, !PT ;  /* 0x000000020a0a7812 */ /* 0x000fe400078ef803 */
[--C-:B------:R-:W-:Y:S02]  /*0ea0*/  SHF.R.U64 R3, R27, 0x15, R4.reuse ;  /* 0x000000151b037819 */ /* 0x100fe40000001204 */
[----:B------:R-:W-:Y:S02]  /*0eb0*/  LOP3.LUT R10, R9, R10, RZ, 0xfc, !PT ;  /* 0x0000000a090a7212 */ /* 0x000fe400078efcff */
[C---:B------:R-:W-:Y:S02]  /*0ec0*/  LOP3.LUT R12, R3.reuse, 0x2, RZ, 0xc0, !PT ;  /* 0x00000002030c7812 */ /* 0x040fe400078ec0ff */
[----:B------:R-:W-:Y:S01]  /*0ed0*/  LOP3.LUT R9, R3, 0x1, RZ, 0xc0, !PT ;  /* 0x0000000103097812 */ /* 0x000fe200078ec0ff */
[----:B------:R-:W-:Y:S01]  /*0ee0*/  IMAD.SHL.U32 R15, R10, 0x4, RZ ;  /* 0x000000040a0f7824 */ /* 0x000fe200078e00ff */
[----:B------:R-:W-:-:S04]  /*0ef0*/  SHF.R.U64 R3, R27, 0x13, R4 ;  /* 0x000000131b037819 */ /* 0x000fc80000001204 */
[----:B------:R-:W-:Y:S02]  /*0f00*/  LOP3.LUT R15, R9, R15, R12, 0xfe, !PT ;  /* 0x0000000f090f7212 */ /* 0x000fe400078efe0c */
[C---:B------:R-:W-:Y:S02]  /*0f10*/  LOP3.LUT R11, R3.reuse, 0x2, RZ, 0xc0, !PT ;  /* 0x00000002030b7812 */ /* 0x040fe400078ec0ff */
[----:B------:R-:W-:Y:S01]  /*0f20*/  LOP3.LUT R14, R3, 0x1, RZ, 0xc0, !PT ;  /* 0x00000001030e7812 */ /* 0x000fe200078ec0ff */
[----:B------:R-:W-:Y:S01]  /*0f30*/  IMAD.SHL.U32 R9, R15, 0x4, RZ ;  /* 0x000000040f097824 */ /* 0x000fe200078e00ff */
[----:B------:R-:W-:-:S04]  /*0f40*/  SHF.R.U64 R3, R27, 0x11, R4 ;  /* 0x000000111b037819 */ /* 0x000fc80000001204 */
[----:B------:R-:W-:Y:S02]  /*0f50*/  LOP3.LUT R9, R14, R9, R11, 0xfe, !PT ;  /* 0x000000090e097212 */ /* 0x000fe400078efe0b */
[----:B------:R-:W-:-:S03]  /*0f60*/  LOP3.LUT R17, R3, 0x1, RZ, 0xc0, !PT ;  /* 0x0000000103117812 */ /* 0x000fc600078ec0ff */
[----:B------:R-:W-:-:S05]  /*0f70*/  IMAD.SHL.U32 R12, R9, 0x4, RZ ;  /* 0x00000004090c7824 */ /* 0x000fca00078e00ff */
[----:B------:R-:W-:Y:S02]  /*0f80*/  LOP3.LUT R12, R14, R12, R11, 0xfe, !PT ;  /* 0x0000000c0e0c7212 */ /* 0x000fe400078efe0b */
[----:B------:R-:W-:Y:S02]  /*0f90*/  LOP3.LUT R14, R3, 0x2, RZ, 0xc0, !PT ;  /* 0x00000002030e7812 */ /* 0x000fe400078ec0ff */
[----:B------:R-:W-:Y:S01]  /*0fa0*/  SHF.R.U64 R3, R27, 0xf, R4 ;  /* 0x0000000f1b037819 */ /* 0x000fe20000001204 */
[----:B------:R-:W-:-:S03]  /*0fb0*/  IMAD.SHL.U32 R11, R12, 0x4, RZ ;  /* 0x000000040c0b7824 */ /* 0x000fc600078e00ff */
[----:B------:R-:W-:Y:S02]  /*0fc0*/  LOP3.LUT R18, R3, 0x2, RZ, 0xc0, !PT ;  /* 0x0000000203127812 */ /* 0x000fe400078ec0ff */
[----:B------:R-:W-:Y:S02]  /*0fd0*/  LOP3.LUT R11, R17, R11, R14, 0xfe, !PT ;  /* 0x0000000b110b7212 */ /* 0x000fe400078efe0e */
[----:B------:R-:W-:Y:S02]  /*0fe0*/  LOP3.LUT R20, R3, 0x1, RZ, 0xc0, !PT ;  /* 0x0000000103147812 */ /* 0x000fe400078ec0ff */
[----:B------:R-:W-:Y:S01]  /*0ff0*/  SHF.R.U64 R14, R27, 0xd, R4 ;  /* 0x0000000d1b0e7819 */ /* 0x000fe20000001204 */
[----:B------:R-:W-:-:S03]  /*1000*/  IMAD.SHL.U32 R3, R11, 0x4, RZ ;  /* 0x000000040b037824 */ /* 0x000fc600078e00ff */
[----:B------:R-:W-:Y:S02]  /*1010*/  LOP3.LUT R6, R14, 0x1, RZ, 0xc0, !PT ;  /* 0x000000010e067812 */ /* 0x000fe400078ec0ff */
[----:B------:R-:W-:-:S05]  /*1020*/  LOP3.LUT R3, R20, R3, R18, 0xfe, !PT ;  /* 0x0000000314037212 */ /* 0x000fca00078efe12 */
[----:B------:R-:W-:-:S05]  /*1030*/  IMAD.SHL.U32 R17, R3, 0x4, RZ ;  /* 0x0000000403117824 */ /* 0x000fca00078e00ff */
[----:B------:R-:W-:Y:S02]  /*1040*/  LOP3.LUT R13, R20, R17, R18, 0xfe, !PT ;  /* 0x00000011140d7212 */ /* 0x000fe400078efe12 */
[----:B------:R-:W-:Y:S02]  /*1050*/  LOP3.LUT R20, R14, 0x2, RZ, 0xc0, !PT ;  /* 0x000000020e147812 */ /* 0x000fe400078ec0ff */
[----:B------:R-:W-:Y:S01]  /*1060*/  SHF.L.U64.HI R18, R8, 0x2, R19 ;  /* 0x0000000208127819 */ /* 0x000fe20000010213 */
[----:B------:R-:W-:Y:S01]  /*1070*/  IMAD.SHL.U32 R17, R13, 0x4, RZ ;  /* 0x000000040d117824 */ /* 0x000fe200078e00ff */
[----:B------:R-:W-:Y:S02]  /*1080*/  SHF.R.U64 R8, R27, 0xb, R4 ;  /* 0x0000000b1b087819 */ /* 0x000fe40000001204 */
[----:B------:R-:W-:Y:S02]  /*1090*/  SHF.L.U64.HI R19, R7, 0x2, R18 ;  /* 0x0000000207137819 */ /* 0x000fe40000010212 */
[----:B------:R-:W-:-:S02]  /*10a0*/  LOP3.LUT R14, R6, R17, R20, 0xfe, !PT ;  /* 0x00000011060e7212 */ /* 0x000fc400078efe14 */
[C---:B------:R-:W-:Y:S02]  /*10b0*/  LOP3.LUT R7, R8.reuse, 0x2, RZ, 0xc0, !PT ;  /* 0x0000000208077812 */ /* 0x040fe400078ec0ff */
[----:B------:R-:W-:Y:S01]  /*10c0*/  LOP3.LUT R8, R8, 0x1, RZ, 0xc0, !PT ;  /* 0x0000000108087812 */ /* 0x000fe200078ec0ff */
[----:B------:R-:W-:Y:S01]  /*10d0*/  IMAD.SHL.U32 R17, R14, 0x4, RZ ;  /* 0x000000040e117824 */ /* 0x000fe200078e00ff */
[----:B------:R-:W-:-:S04]  /*10e0*/  SHF.L.U64.HI R19, R16, 0x2, R19 ;  /* 0x0000000210137819 */ /* 0x000fc80000010213 */
[----:B------:R-:W-:Y:S02]  /*10f0*/  LOP3.LUT R16, R8, R17, R7, 0xfe, !PT ;  /* 0x0000001108107212 */ /* 0x000fe400078efe07 */
[----:B------:R-:W-:Y:S02]  /*1100*/  SHF.L.U64.HI R18, R10, 0x2, R19 ;  /* 0x000000020a127819 */ /* 0x000fe40000010213 */
[----:B------:R-:W-:Y:S01]  /*1110*/  SHF.R.U64 R10, R27, 0x9, R4 ;  /* 0x000000091b0a7819 */ /* 0x000fe20000001204 */
[----:B------:R-:W-:Y:S01]  /*1120*/  IMAD.SHL.U32 R17, R16, 0x4, RZ ;  /* 0x0000000410117824 */ /* 0x000fe200078e00ff */
[----:B------:R-:W-:-:S04]  /*1130*/  SHF.L.U64.HI R18, R15, 0x2, R18 ;  /* 0x000000020f127819 */ /* 0x000fc80000010212 */
[----:B------:R-:W-:Y:S02]  /*1140*/  LOP3.LUT R15, R8, R17, R7, 0xfe, !PT ;  /* 0x00000011080f7212 */ /* 0x000fe400078efe07 */
[----:B------:R-:W-:Y:S02]  /*1150*/  SHF.L.U64.HI R19, R9, 0x2, R18 ;  /* 0x0000000209137819 */ /* 0x000fe40000010212 */
[C---:B------:R-:W-:Y:S01]  /*1160*/  LOP3.LUT R9, R10.reuse, 0x2, RZ, 0xc0, !PT ;  /* 0x000000020a097812 */ /* 0x040fe200078ec0ff */
[----:B------:R-:W-:Y:S01]  /*1170*/  IMAD.SHL.U32 R17, R15, 0x4, RZ ;  /* 0x000000040f117824 */ /* 0x000fe200078e00ff */
[----:B------:R-:W-:Y:S02]  /*1180*/  LOP3.LUT R10, R10, 0x1, RZ, 0xc0, !PT ;  /* 0x000000010a0a7812 */ /* 0x000fe400078ec0ff */
[----:B------:R-:W-:Y:S02]  /*1190*/  SHF.L.U64.HI R18, R12, 0x2, R19 ;  /* 0x000000020c127819 */ /* 0x000fe40000010213 */
[----:B------:R-:W-:-:S02]  /*11a0*/  LOP3.LUT R17, R10, R17, R9, 0xfe, !PT ;  /* 0x000000110a117212 */ /* 0x000fc400078efe09 */
[----:B------:R-:W-:Y:S02]  /*11b0*/  SHF.R.U64 R12, R27, 0x7, R4 ;  /* 0x000000071b0c7819 */ /* 0x000fe40000001204 */
[----:B------:R-:W-:Y:S01]  /*11c0*/  SHF.L.U64.HI R18, R11, 0x2, R18 ;  /* 0x000000020b127819 */ /* 0x000fe20000010212 */
[----:B------:R-:W-:Y:S01]  /*11d0*/  IMAD.SHL.U32 R19, R17, 0x4, RZ ;  /* 0x0000000411137824 */ /* 0x000fe200078e00ff */
[C---:B------:R-:W-:Y:S02]  /*11e0*/  LOP3.LUT R11, R12.reuse, 0x2, RZ, 0xc0, !PT ;  /* 0x000000020c0b7812 */ /* 0x040fe400078ec0ff */
[----:B------:R-:W-:Y:S02]  /*11f0*/  LOP3.LUT R12, R12, 0x1, RZ, 0xc0, !PT ;  /* 0x000000010c0c7812 */ /* 0x000fe400078ec0ff */
[----:B------:R-:W-:Y:S02]  /*1200*/  SHF.L.U64.HI R18, R3, 0x2, R18 ;  /* 0x0000000203127819 */ /* 0x000fe40000010212 */
[----:B------:R-:W-:-:S02]  /*1210*/  LOP3.LUT R19, R12, R19, R11, 0xfe, !PT ;  /* 0x000000130c137212 */ /* 0x000fc400078efe0b */
[----:B------:R-:W-:-:S03]  /*1220*/  SHF.L.U64.HI R3, R13, 0x2, R18 ;  /* 0x000000020d037819 */ /* 0x000fc60000010212 */
[----:B------:R-:W-:Y:S01]  /*1230*/  IMAD.SHL.U32 R18, R19, 0x4, RZ ;  /* 0x0000000413127824 */ /* 0x000fe200078e00ff */
[----:B------:R-:W-:Y:S02]  /*1240*/  SHF.L.U64.HI R3, R14, 0x2, R3 ;  /* 0x000000020e037819 */ /* 0x000fe40000010203 */
[----:B------:R-:W-:Y:S02]  /*1250*/  SHF.R.U64 R14, R27, 0x5, R4 ;  /* 0x000000051b0e7819 */ /* 0x000fe40000001204 */
[----:B------:R-:W-:Y:S02]  /*1260*/  LOP3.LUT R18, R12, R18, R11, 0xfe, !PT ;  /* 0x000000120c127212 */ /* 0x000fe400078efe0b */
[C---:B------:R-:W-:Y:S02]  /*1270*/  LOP3.LUT R13, R14.reuse, 0x2, RZ, 0xc0, !PT ;  /* 0x000000020e0d7812 */ /* 0x040fe400078ec0ff */
[----:B------:R-:W-:Y:S01]  /*1280*/  LOP3.LUT R14, R14, 0x1, RZ, 0xc0, !PT ;  /* 0x000000010e0e7812 */ /* 0x000fe200078ec0ff */
[----:B------:R-:W-:Y:S01]  /*1290*/  IMAD.SHL.U32 R20, R18, 0x4, RZ ;  /* 0x0000000412147824 */ /* 0x000fe200078e00ff */
[----:B------:R-:W-:-:S04]  /*12a0*/  SHF.L.U64.HI R16, R16, 0x2, R3 ;  /* 0x0000000210107819 */ /* 0x000fc80000010203 */
[----:B------:R-:W-:Y:S02]  /*12b0*/  LOP3.LUT R20, R14, R20, R13, 0xfe, !PT ;  /* 0x000000140e147212 */ /* 0x000fe400078efe0d */
[----:B------:R-:W-:Y:S02]  /*12c0*/  SHF.L.U64.HI R16, R15, 0x2, R16 ;  /* 0x000000020f107819 */ /* 0x000fe40000010210 */
[----:B------:R-:W-:Y:S01]  /*12d0*/  LOP3.LUT R15, R24, 0x2, RZ, 0xc0, !PT ;  /* 0x00000002180f7812 */ /* 0x000fe200078ec0ff */
[----:B------:R-:W-:Y:S01]  /*12e0*/  IMAD.SHL.U32 R3, R20, 0x4, RZ ;  /* 0x0000000414037824 */ /* 0x000fe200078e00ff */
[----:B------:R-:W-:Y:S02]  /*12f0*/  SHF.L.U64.HI R16, R17, 0x2, R16 ;  /* 0x0000000211107819 */ /* 0x000fe40000010210 */
[----:B------:R-:W-:Y:S02]  /*1300*/  LOP3.LUT R24, R24, 0x1, RZ, 0xc0, !PT ;  /* 0x0000000118187812 */ /* 0x000fe400078ec0ff */
[----:B------:R-:W-:-:S02]  /*1310*/  SHF.L.U64.HI R17, R19, 0x2, R16 ;  /* 0x0000000213117819 */ /* 0x000fc40000010210 */
[----:B------:R-:W-:Y:S02]  /*1320*/  LOP3.LUT R3, R24, R3, R15, 0xfe, !PT ;  /* 0x0000000318037212 */ /* 0x000fe400078efe0f */
[----:B------:R-:W-:Y:S02]  /*1330*/  SHF.L.U64.HI R17, R18, 0x2, R17 ;  /* 0x0000000212117819 */ /* 0x000fe40000010211 */
[----:B------:R-:W-:Y:S01]  /*1340*/  SHF.R.U64 R16, R27, 0x1, R4 ;  /* 0x000000011b107819 */ /* 0x000fe20000001204 */
[----:B------:R-:W-:Y:S01]  /*1350*/  IMAD.SHL.U32 R18, R3, 0x4, RZ ;  /* 0x0000000403127824 */ /* 0x000fe200078e00ff */
[----:B------:R-:W-:Y:S02]  /*1360*/  SHF.L.U64.HI R20, R20, 0x2, R17 ;  /* 0x0000000214147819 */ /* 0x000fe40000010211 */
[----:B------:R-:W-:Y:S02]  /*1370*/  LOP3.LUT R25, R16, 0x2, RZ, 0xc0, !PT ;  /* 0x0000000210197812 */ /* 0x000fe400078ec0ff */
[----:B------:R-:W-:-:S02]  /*1380*/  LOP3.LUT R18, R24, R18, R15, 0xfe, !PT ;  /* 0x0000001218127212 */ /* 0x000fc400078efe0f */
[----:B------:R-:W-:Y:S02]  /*1390*/  SHF.L.U64.HI R3, R3, 0x2, R20 ;  /* 0x0000000203037819 */ /* 0x000fe40000010214 */
[----:B------:R-:W-:Y:S01]  /*13a0*/  LOP3.LUT R16, R16, 0x1, RZ, 0xc0, !PT ;  /* 0x0000000110107812 */ /* 0x000fe200078ec0ff */
[C---:B------:R-:W-:Y:S01]  /*13b0*/  IMAD.SHL.U32 R19, R18.reuse, 0x4, RZ ;  /* 0x0000000412137824 */ /* 0x040fe200078e00ff */
[----:B------:R-:W-:Y:S02]  /*13c0*/  SHF.L.U64.HI R18, R18, 0x2, R3 ;  /* 0x0000000212127819 */ /* 0x000fe40000010203 */
[----:B------:R-:W-:Y:S02]  /*13d0*/  SHF.R.U64 R3, R27, 0x1f, R4 ;  /* 0x0000001f1b037819 */ /* 0x000fe40000001204 */
[----:B------:R-:W-:Y:S02]  /*13e0*/  LOP3.LUT R19, R16, R19, R25, 0xfe, !PT ;  /* 0x0000001310137212 */ /* 0x000fe400078efe19 */
[----:B------:R-:W-:-:S02]  /*13f0*/  LOP3.LUT R3, R3, 0x1, RZ, 0xc0, !PT ;  /* 0x0000000103037812 */ /* 0x000fc400078ec0ff */
[C---:B------:R-:W-:Y:S01]  /*1400*/  SHF.L.U64.HI R31, R19.reuse, 0x2, R18 ;  /* 0x00000002131f7819 */ /* 0x040fe20000010212 */
[----:B------:R-:W-:-:S05]  /*1410*/  IMAD.SHL.U32 R19, R19, 0x4, RZ ;  /* 0x0000000413137824 */ /* 0x000fca00078e00ff */
[----:B------:R-:W-:Y:S02]  /*1420*/  LOP3.LUT R19, R3, R19, R26, 0xfe, !PT ;  /* 0x0000001303137212 */ /* 0x000fe400078efe1a */
[----:B--2---:R-:W-:Y:S02]  /*1430*/  LOP3.LUT R31, R31, R29, RZ, 0x3c, !PT ;  /* 0x0000001d1f1f7212 */ /* 0x004fe400078e3cff */
[----:B------:R-:W-:Y:S02]  /*1440*/  LOP3.LUT R28, R19, R28, RZ, 0x3c, !PT ;  /* 0x0000001c131c7212 */ /* 0x000fe400078e3cff */
[--C-:B------:R-:W-:Y:S02]  /*1450*/  SHF.R.U32.HI R16, RZ, 0xe, R31.reuse ;  /* 0x0000000eff107819 */ /* 0x100fe4000001161f */
[----:B------:R-:W-:Y:S02]  /*1460*/  SHF.R.U32.HI R17, RZ, 0xa, R31 ;  /* 0x0000000aff117819 */ /* 0x000fe4000001161f */
[----:B------:R-:W-:-:S02]  /*1470*/  LOP3.LUT R16, R16, 0x2, RZ, 0xc0, !PT ;  /* 0x0000000210107812 */ /* 0x000fc400078ec0ff */
[----:B------:R-:W-:Y:S02]  /*1480*/  SHF.R.U32.HI R19, RZ, 0x8, R31 ;  /* 0x00000008ff137819 */ /* 0x000fe4000001161f */
[----:B------:R-:W-:Y:S02]  /*1490*/  LOP3.LUT R16, R16, 0x1, R17, 0xf8, !PT ;  /* 0x0000000110107812 */ /* 0x000fe400078ef811 */
[--C-:B------:R-:W-:Y:S02]  /*14a0*/  SHF.R.U32.HI R17, RZ, 0x2, R31.reuse ;  /* 0x00000002ff117819 */ /* 0x100fe4000001161f */
[C-C-:B------:R-:W-:Y:S02]  /*14b0*/  SHF.R.U64 R20, R28.reuse, 0x1e, R31.reuse ;  /* 0x0000001e1c147819 */ /* 0x140fe4000000121f */
[----:B------:R-:W-:Y:S02]  /*14c0*/  LOP3.LUT R17, R17, 0x2, RZ, 0xc0, !PT ;  /* 0x0000000211117812 */ /* 0x000fe400078ec0ff */
[----:B------:R-:W-:-:S02]  /*14d0*/  SHF.R.U64 R32, R28, 0x16, R31 ;  /* 0x000000161c207819 */ /* 0x000fc4000000121f */
[--C-:B------:R-:W-:Y:S02]  /*14e0*/  SHF.R.U32.HI R18, RZ, 0x4, R31.reuse ;  /* 0x00000004ff127819 */ /* 0x100fe4000001161f */
[----:B------:R-:W-:Y:S02]  /*14f0*/  LOP3.LUT R19, R19, 0x2, RZ, 0xc0, !PT ;  /* 0x0000000213137812 */ /* 0x000fe400078ec0ff */
[C-C-:B------:R-:W-:Y:S02]  /*1500*/  SHF.R.U64 R23, R28.reuse, 0x1c, R31.reuse ;  /* 0x0000001c1c177819 */ /* 0x140fe4000000121f */
[C-C-:B------:R-:W-:Y:S02]  /*1510*/  SHF.R.U64 R29, R28.reuse, 0x10, R31.reuse ;  /* 0x000000101c1d7819 */ /* 0x140fe4000000121f */
[----:B------:R-:W-:Y:S02]  /*1520*/  LOP3.LUT R17, R17, 0x1, R20, 0xf8, !PT ;  /* 0x0000000111117812 */ /* 0x000fe400078ef814 */
[----:B------:R-:W-:-:S02]  /*1530*/  SHF.R.U64 R21, R28, 0x12, R31 ;  /* 0x000000121c157819 */ /* 0x000fc4000000121f */
[----:B------:R-:W-:Y:S02]  /*1540*/  LOP3.LUT R32, R32, 0x2, RZ, 0xc0, !PT ;  /* 0x0000000220207812 */ /* 0x000fe400078ec0ff */
[----:B------:R-:W-:Y:S02]  /*1550*/  LOP3.LUT R19, R19, 0x1, R18, 0xf8, !PT ;  /* 0x0000000113137812 */ /* 0x000fe400078ef812 */
[--C-:B------:R-:W-:Y:S02]  /*1560*/  SHF.R.U32.HI R20, RZ, 0x9, R31.reuse ;  /* 0x00000009ff147819 */ /* 0x100fe4000001161f */
[C-C-:B------:R-:W-:Y:S02]  /*1570*/  SHF.R.U64 R22, R28.reuse, 0x18, R31.reuse ;  /* 0x000000181c167819 */ /* 0x140fe4000000121f */
[----:B------:R-:W-:Y:S02]  /*1580*/  LOP3.LUT R23, R23, 0x2, RZ, 0xc0, !PT ;  /* 0x0000000217177812 */ /* 0x000fe400078ec0ff */
[----:B------:R-:W-:-:S02]  /*1590*/  SHF.R.U64 R18, R28, 0xc, R31 ;  /* 0x0000000c1c127819 */ /* 0x000fc4000000121f */
[----:B------:R-:W-:Y:S02]  /*15a0*/  LOP3.LUT R29, R29, 0x2, RZ, 0xc0, !PT ;  /* 0x000000021d1d7812 */ /* 0x000fe400078ec0ff */
[----:B------:R-:W-:Y:S02]  /*15b0*/  LOP3.LUT R32, R32, 0x1, R21, 0xf8, !PT ;  /* 0x0000000120207812 */ /* 0x000fe400078ef815 */
[----:B------:R-:W-:Y:S02]  /*15c0*/  LOP3.LUT R20, R20, 0x3c, RZ, 0xc0, !PT ;  /* 0x0000003c14147812 */ /* 0x000fe400078ec0ff */
[----:B------:R-:W-:Y:S02]  /*15d0*/  LEA R21, P0, R16, UR10, 0x6 ;  /* 0x0000000a10157c11 */ /* 0x000fe4000f8030ff */
[----:B------:R-:W-:Y:S02]  /*15e0*/  LOP3.LUT R23, R23, 0x1, R22, 0xf8, !PT ;  /* 0x0000000117177812 */ /* 0x000fe400078ef816 */
[----:B------:R-:W-:-:S02]  /*15f0*/  LOP3.LUT R29, R29, 0x1, R18, 0xf8, !PT ;  /* 0x000000011d1d7812 */ /* 0x000fc400078ef812 */
[--C-:B------:R-:W-:Y:S02]  /*1600*/  SHF.R.U32.HI R22, RZ, 0x3, R31.reuse ;  /* 0x00000003ff167819 */ /* 0x100fe4000001161f */
[----:B------:R-:W-:Y:S02]  /*1610*/  SHF.R.U64 R18, R28, 0x1d, R31 ;  /* 0x0000001d1c127819 */ /* 0x000fe4000000121f */
[----:B------:R-:W-:Y:S02]  /*1620*/  IADD3 R20, P1, PT, R20, R21, RZ ;  /* 0x0000001514147210 */ /* 0x000fe40007f3e0ff */
[----:B------:R-:W-:Y:S02]  /*1630*/  LEA.HI.X R21, R16, UR11, RZ, 0x6, P0 ;  /* 0x0000000b10157c11 */ /* 0x000fe400080f34ff */
[----:B------:R-:W-:Y:S02]  /*1640*/  LOP3.LUT R22, R22, 0x3c, RZ, 0xc0, !PT ;  /* 0x0000003c16167812 */ /* 0x000fe400078ec0ff */
[----:B------:R-:W-:Y:S01]  /*1650*/  LOP3.LUT R16, R18, 0x3c, RZ, 0xc0, !PT ;  /* 0x0000003c12107812 */ /* 0x000fe200078ec0ff */
[----:B------:R-:W-:Y:S01]  /*1660*/  IMAD.X R21, RZ, RZ, R21, P1 ;  /* 0x000000ffff157224 */ /* 0x000fe200008e0615 */
[----:B------:R-:W-:-:S02]  /*1670*/  LEA R35, P0, R19, UR10, 0x6 ;  /* 0x0000000a13237c11 */ /* 0x000fc4000f8030ff */
[C---:B------:R-:W-:Y:S02]  /*1680*/  LEA R33, P4, R17.reuse, UR10, 0x6 ;  /* 0x0000000a11217c11 */ /* 0x040fe4000f8830ff */
[----:B------:R-:W-:Y:S01]  /*1690*/  IADD3 R18, P3, PT, R22, R35, RZ ;  /* 0x0000002316127210 */ /* 0x000fe20007f7e0ff */
[----:B------:R0:W2:Y:S01]  /*16a0*/  LDG.E.CONSTANT R30, desc[UR6][R20.64] ;  /* 0x00000006141e7981 */ /* 0x0000a2000c1e9900 */
[----:B------:R-:W-:Y:S02]  /*16b0*/  IADD3 R16, P2, PT, R16, R33, RZ ;  /* 0x0000002110107210 */ /* 0x000fe40007f5e0ff */
[----:B------:R-:W-:Y:S02]  /*16c0*/  LEA.HI.X R17, R17, UR11, RZ, 0x6, P4 ;  /* 0x0000000b11117c11 */ /* 0x000fe4000a0f34ff */
[----:B------:R-:W-:Y:S02]  /*16d0*/  SHF.R.U64 R22, R28, 0x17, R31 ;  /* 0x000000171c167819 */ /* 0x000fe4000000121f */
[----:B------:R-:W-:-:S02]  /*16e0*/  LEA.HI.X R19, R19, UR11, RZ, 0x6, P0 ;  /* 0x0000000b13137c11 */ /* 0x000fc400080f34ff */
[----:B------:R-:W-:Y:S01]  /*16f0*/  SHF.R.U64 R33, R28, 0xa, R31 ;  /* 0x0000000a1c217819 */ /* 0x000fe2000000121f */
[----:B------:R-:W-:Y:S01]  /*1700*/  IMAD.X R17, RZ, RZ, R17, P2 ;  /* 0x000000ffff117224 */ /* 0x000fe200010e0611 */
[----:B------:R-:W-:Y:S02]  /*1710*/  LEA R35, P1, R23, UR10, 0x6 ;  /* 0x0000000a17237c11 */ /* 0x000fe4000f8230ff */
[----:B------:R-:W-:Y:S01]  /*1720*/  LOP3.LUT R22, R22, 0x3c, RZ, 0xc0, !PT ;  /* 0x0000003c16167812 */ /* 0x000fe200078ec0ff */
[----:B------:R-:W-:Y:S01]  /*1730*/  IMAD.X R19, RZ, RZ, R19, P3 ;  /* 0x000000ffff137224 */ /* 0x000fe200018e0613 */
[C-C-:B------:R-:W-:Y:S02]  /*1740*/  SHF.R.U64 R34, R28.reuse, 0x6, R31.reuse ;  /* 0x000000061c227819 */ /* 0x140fe4000000121f */
[----:B------:R-:W-:Y:S02]  /*1750*/  LOP3.LUT R33, R33, 0x2, RZ, 0xc0, !PT ;  /* 0x0000000221217812 */ /* 0x000fe400078ec0ff */
[----:B0-----:R-:W-:-:S02]  /*1760*/  SHF.R.U64 R20, R28, 0x11, R31 ;  /* 0x000000111c147819 */ /* 0x001fc4000000121f */
[----:B------:R-:W-:Y:S02]  /*1770*/  IADD3 R22, P0, PT, R22, R35, RZ ;  /* 0x0000002316167210 */ /* 0x000fe40007f1e0ff */
[----:B------:R0:W3:Y:S01]  /*1780*/  LDG.E.CONSTANT R35, desc[UR6][R16.64+0x200] ;  /* 0x0002000610237981 */ /* 0x0000e2000c1e9900 */
[----:B------:R-:W-:Y:S02]  /*1790*/  LEA.HI.X R23, R23, UR11, RZ, 0x6, P1 ;  /* 0x0000000b17177c11 */ /* 0x000fe400088f34ff */
[----:B------:R-:W-:Y:S02]  /*17a0*/  LOP3.LUT R33, R33, 0x1, R34, 0xf8, !PT ;  /* 0x0000000121217812 */ /* 0x000fe400078ef822 */
[----:B------:R-:W-:Y:S01]  /*17b0*/  SHF.R.U64 R21, R28, 0xb, R31 ;  /* 0x0000000b1c157819 */ /* 0x000fe2000000121f */
[----:B------:R1:W4:Y:S01]  /*17c0*/  LDG.E.CONSTANT R34, desc[UR6][R18.64+0x100] ;  /* 0x0001000612227981 */ /* 0x000322000c1e9900 */
[----:B------:R-:W-:Y:S02]  /*17d0*/  LOP3.LUT R20, R20, 0x3c, RZ, 0xc0, !PT ;  /* 0x0000003c14147812 */ /* 0x000fe400078ec0ff */
[----:B0-----:R-:W-:Y:S01]  /*17e0*/  LEA R17, P2, R32, UR10, 0x6 ;  /* 0x0000000a20117c11 */ /* 0x001fe2000f8430ff */
[----:B------:R-:W-:Y:S01]  /*17f0*/  IMAD.X R23, RZ, RZ, R23, P0 ;  /* 0x000000ffff177224 */ /* 0x000fe200000e0617 */
[----:B------:R-:W-:-:S02]  /*1800*/  LOP3.LUT R21, R21, 0x3c, RZ, 0xc0, !PT ;  /* 0x0000003c15157812 */ /* 0x000fc400078ec0ff */
[----:B------:R-:W-:Y:S02]  /*1810*/  LEA R37, P1, R29, UR10, 0x6 ;  /* 0x0000000a1d257c11 */ /* 0x000fe4000f8230ff */
[----:B-1----:R-:W-:Y:S01]  /*1820*/  SHF.R.U64 R19, R28, 0x5, R31 ;  /* 0x000000051c137819 */ /* 0x002fe2000000121f */
[----:B------:R0:W5:Y:S01]  /*1830*/  LDG.E.CONSTANT R36, desc[UR6][R22.64+0x300] ;  /* 0x0003000616247981 */ /* 0x000162000c1e9900 */
[----:B------:R-:W-:Y:S02]  /*1840*/  IADD3 R20, P3, PT, R20, R17, RZ ;  /* 0x0000001114147210 */ /* 0x000fe40007f7e0ff */
[----:B------:R-:W-:Y:S02]  /*1850*/  LEA.HI.X R32, R32, UR11, RZ, 0x6, P2 ;  /* 0x0000000b20207c11 */ /* 0x000fe400090f34ff */
[----:B------:R-:W-:Y:S02]  /*1860*/  LOP3.LUT R16, R19, 0x3c, RZ, 0xc0, !PT ;  /* 0x0000003c13107812 */ /* 0x000fe400078ec0ff */
[----:B------:R-:W-:-:S02]  /*1870*/  LEA R17, P2, R33, UR10, 0x6 ;  /* 0x0000000a21117c11 */ /* 0x000fc4000f8430ff */
[----:B------:R-:W-:Y:S02]  /*1880*/  SHF.R.U64 R31, R28, 0x4, R31 ;  /* 0x000000041c1f7819 */ /* 0x000fe4000000121f */
[----:B------:R-:W-:Y:S01]  /*1890*/  IADD3 R18, P0, PT, R21, R37, RZ ;  /* 0x0000002515127210 */ /* 0x000fe20007f1e0ff */
[----:B------:R-:W-:Y:S01]  /*18a0*/  IMAD.X R21, RZ, RZ, R32, P3 ;  /* 0x000000ffff157224 */ /* 0x000fe200018e0620 */
[----:B------:R-:W-:Y:S02]  /*18b0*/  IADD3 R16, P3, PT, R16, R17, RZ ;  /* 0x0000001110107210 */ /* 0x000fe40007f7e0ff */
[----:B0-----:R-:W-:Y:S02]  /*18c0*/  LOP3.LUT R23, R31, 0x2, RZ, 0xc0, !PT ;  /* 0x000000021f177812 */ /* 0x001fe400078ec0ff */
[----:B------:R-:W-:Y:S01]  /*18d0*/  LEA.HI.X R17, R29, UR11, RZ, 0x6, P1 ;  /* 0x0000000b1d117c11 */ /* 0x000fe200088f34ff */
[----:B------:R-:W-:Y:S01]  /*18e0*/  IMAD.SHL.U32 R22, R28, 0x2, RZ ;  /* 0x000000021c167824 */ /* 0x000fe200078e00ff */
[----:B------:R-:W-:-:S02]  /*18f0*/  LOP3.LUT R23, R23, 0x1, R28, 0xf8, !PT ;  /* 0x0000000117177812 */ /* 0x000fc400078ef81c */
[----:B------:R-:W-:Y:S01]  /*1900*/  LEA.HI.X R33, R33, UR11, RZ, 0x6, P2 ;  /* 0x0000000b21217c11 */ /* 0x000fe200090f34ff */
[----:B------:R4:W5:Y:S01]  /*1910*/  LDG.E.CONSTANT R28, desc[UR6][R20.64+0x400] ;  /* 0x00040006141c7981 */ /* 0x000962000c1e9900 */
[----:B------:R-:W-:Y:S01]  /*1920*/  IMAD.X R19, RZ, RZ, R17, P0 ;  /* 0x000000ffff137224 */ /* 0x000fe200000e0611 */
[----:B------:R-:W-:Y:S02]  /*1930*/  LOP3.LUT R22, R22, 0x3c, RZ, 0xc0, !PT ;  /* 0x0000003c16167812 */ /* 0x000fe400078ec0ff */
[C---:B------:R-:W-:Y:S01]  /*1940*/  LEA R29, P1, R23.reuse, UR10, 0x6 ;  /* 0x0000000a171d7c11 */ /* 0x040fe2000f8230ff */
[----:B------:R-:W-:Y:S01]  /*1950*/  IMAD.X R17, RZ, RZ, R33, P3 ;  /* 0x000000ffff117224 */ /* 0x000fe200018e0621 */
[----:B------:R0:W5:Y:S02]  /*1960*/  LDG.E.CONSTANT R18, desc[UR6][R18.64+0x500] ;  /* 0x0005000612127981 */ /* 0x000164000c1e9900 */
[----:B------:R-:W-:Y:S02]  /*1970*/  IADD3 R22, P0, PT, R22, R29, RZ ;  /* 0x0000001d16167210 */ /* 0x000fe40007f1e0ff */
[----:B------:R-:W-:Y:S01]  /*1980*/  LEA.HI.X R23, R23, UR11, RZ, 0x6, P1 ;  /* 0x0000000b17177c11 */ /* 0x000fe200088f34ff */
[----:B------:R1:W5:Y:S04]  /*1990*/  LDG.E.CONSTANT R29, desc[UR6][R16.64+0x600] ;  /* 0x00060006101d7981 */ /* 0x000368000c1e9900 */
[----:B------:R-:W-:-:S05]  /*19a0*/  IMAD.X R23, RZ, RZ, R23, P0 ;  /* 0x000000ffff177224 */ /* 0x000fca00000e0617 */
[----:B------:R-:W5:Y:S01]  /*19b0*/  LDG.E.CONSTANT R22, desc[UR6][R22.64+0x700] ;  /* 0x0007000616167981 */ /* 0x000f62000c1e9900 */
[----:B--2---:R-:W-:Y:S01]  /*19c0*/  IMAD.WIDE R30, R30, 0x100, RZ ;  /* 0x000001001e1e7825 */ /* 0x004fe200078e02ff */
[----:B---3--:R-:W-:-:S03]  /*19d0*/  SHF.R.S32.HI R33, RZ, 0x1f, R35 ;  /* 0x0000001fff217819 */ /* 0x008fc60000011423 */
[----:B----4-:R-:W-:-:S03]  /*19e0*/  IMAD.WIDE R20, R34, 0x10, RZ ;  /* 0x0000001022147825 */ /* 0x010fc600078e02ff */
[----:B------:R-:W-:Y:S02]  /*19f0*/  LOP3.LUT R35, R35, R30, R20, 0xfe, !PT ;  /* 0x0000001e23237212 */ /* 0x000fe400078efe14 */
[----:B------:R-:W-:-:S03]  /*1a00*/  LOP3.LUT R20, R33, R31, R21, 0xfe, !PT ;  /* 0x0000001f21147212 */ /* 0x000fc600078efe15 */
[C---:B0-----:R-:W-:Y:S02]  /*1a10*/  IMAD.SHL.U32 R19, R35.reuse, 0x100, RZ ;  /* 0x0000010023137824 */ /* 0x041fe400078e00ff */
[----:B-----5:R-:W-:Y:S01]  /*1a20*/  IMAD.WIDE R36, R36, 0x10, RZ ;  /* 0x0000001024247825 */ /* 0x020fe200078e02ff */
[----:B------:R-:W-:Y:S02]  /*1a30*/  SHF.L.U64.HI R20, R35, 0x8, R20 ;  /* 0x0000000823147819 */ /* 0x000fe40000010214 */
[----:B-1----:R-:W-:Y:S02]  /*1a40*/  SHF.R.S32.HI R17, RZ, 0x1f, R28 ;  /* 0x0000001fff117819 */ /* 0x002fe4000001141c */
[----:B------:R-:W-:Y:S02]  /*1a50*/  LOP3.LUT R28, R28, R19, R36, 0xfe, !PT ;  /* 0x000000131c1c7212 */ /* 0x000fe400078efe24 */
[----:B------:R-:W-:Y:S01]  /*1a60*/  LOP3.LUT R37, R17, R20, R37, 0xfe, !PT ;  /* 0x0000001411257212 */ /* 0x000fe200078efe25 */
[----:B------:R-:W-:-:S04]  /*1a70*/  IMAD.WIDE R16, R18, 0x10, RZ ;  /* 0x0000001012107825 */ /* 0x000fc800078e02ff */
[C---:B------:R-:W-:Y:S01]  /*1a80*/  IMAD.SHL.U32 R18, R28.reuse, 0x100, RZ ;  /* 0x000001001c127824 */ /* 0x040fe200078e00ff */
[----:B------:R-:W-:Y:S02]  /*1a90*/  SHF.L.U64.HI R20, R28, 0x8, R37 ;  /* 0x000000081c147819 */ /* 0x000fe40000010225 */
[----:B------:R-:W-:Y:S02]  /*1aa0*/  SHF.R.S32.HI R19, RZ, 0x1f, R29 ;  /* 0x0000001fff137819 */ /* 0x000fe4000001141d */
[----:B------:R-:W-:Y:S02]  /*1ab0*/  LOP3.LUT R16, R29, R18, R16, 0xfe, !PT ;  /* 0x000000121d107212 */ /* 0x000fe400078efe10 */
[----:B------:R-:W-:-:S03]  /*1ac0*/  LOP3.LUT R19, R19, R20, R17, 0xfe, !PT ;  /* 0x0000001413137212 */ /* 0x000fc600078efe11 */
[C---:B------:R-:W-:Y:S01]  /*1ad0*/  IMAD.SHL.U32 R17, R16.reuse, 0x10, RZ ;  /* 0x0000001010117824 */ /* 0x040fe200078e00ff */
[----:B------:R-:W-:Y:S02]  /*1ae0*/  SHF.R.S32.HI R33, RZ, 0x1f, R22 ;  /* 0x0000001fff217819 */ /* 0x000fe40000011416 */
[----:B------:R-:W-:Y:S02]  /*1af0*/  SHF.L.U64.HI R16, R16, 0x4, R19 ;  /* 0x0000000410107819 */ /* 0x000fe40000010213 */
[----:B------:R-:W-:Y:S02]  /*1b00*/  LOP3.LUT R18, R17, R22, RZ, 0xfc, !PT ;  /* 0x0000001611127212 */ /* 0x000fe400078efcff */
[----:B------:R-:W-:-:S04]  /*1b10*/  LOP3.LUT R21, R16, R33, RZ, 0xfc, !PT ;  /* 0x0000002110157212 */ /* 0x000fc800078efcff */
[C-C-:B------:R-:W-:Y:S02]  /*1b20*/  SHF.R.U64 R19, R18.reuse, 0xe, R21.reuse ;  /* 0x0000000e12137819 */ /* 0x140fe40000001215 */
[C-C-:B------:R-:W-:Y:S02]  /*1b30*/  SHF.R.U64 R30, R18.reuse, 0x18, R21.reuse ;  /* 0x00000018121e7819 */ /* 0x140fe40000001215 */
[----:B------:R-:W-:Y:S02]  /*1b40*/  LOP3.LUT R17, R19, 0x4, RZ, 0xc0, !PT ;  /* 0x0000000413117812 */ /* 0x000fe400078ec0ff */
[----:B------:R-:W-:Y:S02]  /*1b50*/  SHF.R.U64 R28, R18, 0xc, R21 ;  /* 0x0000000c121c7819 */ /* 0x000fe40000001215 */
[----:B------:R-:W-:-:S04]  /*1b60*/  LOP3.LUT R17, R17, 0x2, R30, 0xf8, !PT ;  /* 0x0000000211117812 */ /* 0x000fc800078ef81e */
[----:B------:R-:W-:Y:S02]  /*1b70*/  LOP3.LUT R16, R17, 0x1, R28, 0xf8, !PT ;  /* 0x0000000111107812 */ /* 0x000fe400078ef81c */
[----:B------:R-:W-:-:S03]  /*1b80*/  SHF.R.U64 R20, R18, 0xa, R21 ;  /* 0x0000000a12147819 */ /* 0x000fc60000001215 */
[----:B------:R-:W-:Y:S01]  /*1b90*/  IMAD.SHL.U32 R23, R16, 0x4, RZ ;  /* 0x0000000410177824 */ /* 0x000fe200078e00ff */
[----:B------:R-:W-:-:S04]  /*1ba0*/  SHF.R.U64 R17, R22, 0x3, R33 ;  /* 0x0000000316117819 */ /* 0x000fc80000001221 */
[----:B------:R-:W-:-:S04]  /*1bb0*/  LOP3.LUT R20, R23, 0x2, R20, 0xf8, !PT ;  /* 0x0000000217147812 */ /* 0x000fc800078ef814 */
[----:B------:R-:W-:Y:S02]  /*1bc0*/  LOP3.LUT R17, R20, 0x1, R17, 0xf8, !PT ;  /* 0x0000000114117812 */ /* 0x000fe400078ef811 */
[----:B------:R-:W-:-:S03]  /*1bd0*/  SHF.R.U64 R29, R18, 0x13, R21 ;  /* 0x00000013121d7819 */ /* 0x000fc60000001215 */
[----:B------:R-:W-:Y:S01]  /*1be0*/  IMAD.SHL.U32 R20, R17, 0x4, RZ ;  /* 0x0000000411147824 */ /* 0x000fe200078e00ff */
[----:B------:R-:W-:-:S04]  /*1bf0*/  SHF.R.U64 R23, R18, 0x4, R21 ;  /* 0x0000000412177819 */ /* 0x000fc80000001215 */
[----:B------:R-:W-:-:S04]  /*1c00*/  LOP3.LUT R20, R20, 0x2, R29, 0xf8, !PT ;  /* 0x0000000214147812 */ /* 0x000fc800078ef81d */
[----:B------:R-:W-:-:S05]  /*1c10*/  LOP3.LUT R23, R20, 0x1, R23, 0xf8, !PT ;  /* 0x0000000114177812 */ /* 0x000fca00078ef817 */
[----:B------:R-:W-:-:S05]  /*1c20*/  IMAD.SHL.U32 R20, R23, 0x4, RZ ;  /* 0x0000000417147824 */ /* 0x000fca00078e00ff */
[----:B------:R-:W-:Y:S02]  /*1c30*/  LOP3.LUT R19, R20, 0x2, R19, 0xf8, !PT ;  /* 0x0000000214137812 */ /* 0x000fe400078ef813 */
[----:B------:R-:W-:-:S04]  /*1c40*/  SHF.R.U64 R20, R18, 0x1f, R21 ;  /* 0x0000001f12147819 */ /* 0x000fc80000001215 */
[----:B------:R-:W-:Y:S02]  /*1c50*/  LOP3.LUT R20, R19, 0x1, R20, 0xf8, !PT ;  /* 0x0000000113147812 */ /* 0x000fe400078ef814 */
[----:B------:R-:W-:-:S03]  /*1c60*/  SHF.R.U64 R19, R18, 0x10, R21 ;  /* 0x0000001012137819 */ /* 0x000fc60000001215 */
[----:B------:R-:W-:Y:S01]  /*1c70*/  IMAD.SHL.U32 R32, R20, 0x4, RZ ;  /* 0x0000000414207824 */ /* 0x000fe200078e00ff */
[----:B------:R-:W-:-:S04]  /*1c80*/  SHF.L.U64.HI R34, R16, 0x2, RZ ;  /* 0x0000000210227819 */ /* 0x000fc800000102ff */
[----:B------:R-:W-:Y:S02]  /*1c90*/  LOP3.LUT R32, R32, 0x2, R19, 0xf8, !PT ;  /* 0x0000000220207812 */ /* 0x000fe400078ef813 */
[----:B------:R-:W-:-:S04]  /*1ca0*/  SHF.R.U64 R19, R18, 0x9, R21 ;  /* 0x0000000912137819 */ /* 0x000fc80000001215 */
[----:B------:R-:W-:Y:S02]  /*1cb0*/  LOP3.LUT R16, R32, 0x1, R19, 0xf8, !PT ;  /* 0x0000000120107812 */ /* 0x000fe400078ef813 */
[----:B------:R-:W-:-:S03]  /*1cc0*/  SHF.R.U64 R31, R18, 0x5, R21 ;  /* 0x00000005121f7819 */ /* 0x000fc60000001215 */
[----:B------:R-:W-:Y:S01]  /*1cd0*/  IMAD.SHL.U32 R32, R16, 0x4, RZ ;  /* 0x0000000410207824 */ /* 0x000fe200078e00ff */
[----:B------:R-:W-:Y:S02]  /*1ce0*/  SHF.L.U64.HI R34, R17, 0x2, R34 ;  /* 0x0000000211227819 */ /* 0x000fe40000010222 */
[----:B------:R-:W-:Y:S02]  /*1cf0*/  SHF.R.U64 R17, R18, 0x1b, R21 ;  /* 0x0000001b12117819 */ /* 0x000fe40000001215 */
[----:B------:R-:W-:-:S04]  /*1d00*/  LOP3.LUT R32, R32, 0x2, R31, 0xf8, !PT ;  /* 0x0000000220207812 */ /* 0x000fc800078ef81f */
[----:B------:R-:W-:Y:S02]  /*1d10*/  LOP3.LUT R32, R32, 0x1, R17, 0xf8, !PT ;  /* 0x0000000120207812 */ /* 0x000fe400078ef811 */
[----:B------:R-:W-:-:S03]  /*1d20*/  SHF.L.U64.HI R37, R23, 0x2, R34 ;  /* 0x0000000217257819 */ /* 0x000fc60000010222 */
[----:B------:R-:W-:Y:S01]  /*1d30*/  IMAD.SHL.U32 R23, R32, 0x8, RZ ;  /* 0x0000000820177824 */ /* 0x000fe200078e00ff */
[----:B------:R-:W-:-:S04]  /*1d40*/  SHF.L.U64.HI R37, R20, 0x2, R37 ;  /* 0x0000000214257819 */ /* 0x000fc80000010225 */
[----:B------:R-:W-:-:S04]  /*1d50*/  LOP3.LUT R23, R23, 0x4, R28, 0xf8, !PT ;  /* 0x0000000417177812 */ /* 0x000fc800078ef81c */
[----:B------:R-:W-:Y:S02]  /*1d60*/  LOP3.LUT R20, R23, 0x2, R22, 0xf8, !PT ;  /* 0x0000000217147812 */ /* 0x000fe400078ef816 */
[----:B------:R-:W-:-:S04]  /*1d70*/  SHF.R.U64 R23, R18, 0x16, R21 ;  /* 0x0000001612177819 */ /* 0x000fc80000001215 */
[----:B------:R-:W-:Y:S02]  /*1d80*/  LOP3.LUT R23, R20, 0x1, R23, 0xf8, !PT ;  /* 0x0000000114177812 */ /* 0x000fe400078ef817 */
[----:B------:R-:W-:Y:S02]  /*1d90*/  SHF.L.U64.HI R37, R16, 0x2, R37 ;  /* 0x0000000210257819 */ /* 0x000fe40000010225 */
[----:B------:R-:W-:Y:S01]  /*1da0*/  SHF.R.U64 R35, R18, 0x1d, R21 ;  /* 0x0000001d12237819 */ /* 0x000fe20000001215 */
[----:B------:R-:W-:-:S05]  /*1db0*/  IMAD.SHL.U32 R16, R23, 0x4, RZ ;  /* 0x0000000417107824 */ /* 0x000fca00078e00ff */
[----:B------:R-:W-:-:S04]  /*1dc0*/  LOP3.LUT R35, R16, 0x2, R35, 0xf8, !PT ;  /* 0x0000000210237812 */ /* 0x000fc800078ef823 */
[----:B------:R-:W-:Y:S02]  /*1dd0*/  LOP3.LUT R30, R35, 0x1, R30, 0xf8, !PT ;  /* 0x00000001231e7812 */ /* 0x000fe400078ef81e */
[----:B------:R-:W-:-:S03]  /*1de0*/  SHF.R.U64 R16, R18, 0x7, R21 ;  /* 0x0000000712107819 */ /* 0x000fc60000001215 */
[----:B------:R-:W-:Y:S01]  /*1df0*/  IMAD.SHL.U32 R35, R30, 0x4, RZ ;  /* 0x000000041e237824 */ /* 0x000fe200078e00ff */
[----:B------:R-:W-:-:S04]  /*1e00*/  SHF.R.U64 R20, R18, 0x12, R21 ;  /* 0x0000001212147819 */ /* 0x000fc80000001215 */
[----:B------:R-:W-:-:S04]  /*1e10*/  LOP3.LUT R35, R35, 0x2, R16, 0xf8, !PT ;  /* 0x0000000223237812 */ /* 0x000fc800078ef810 */
[----:B------:R-:W-:Y:S02]  /*1e20*/  LOP3.LUT R20, R35, 0x1, R20, 0xf8, !PT ;  /* 0x0000000123147812 */ /* 0x000fe400078ef814 */
[C---:B------:R-:W-:Y:S01]  /*1e30*/  SHF.R.U64 R33, R22.reuse, 0x1, R33 ;  /* 0x0000000116217819 */ /* 0x040fe20000001221 */
[----:B------:R-:W-:Y:S02]  /*1e40*/  IMAD.SHL.U32 R22, R22, 0x2, RZ ;  /* 0x0000000216167824 */ /* 0x000fe400078e00ff */
[----:B------:R-:W-:-:S05]  /*1e50*/  IMAD.SHL.U32 R35, R20, 0x4, RZ ;  /* 0x0000000414237824 */ /* 0x000fca00078e00ff */
[----:B------:R-:W-:-:S04]  /*1e60*/  LOP3.LUT R22, R35, 0x2, R22, 0xf8, !PT ;  /* 0x0000000223167812 */ /* 0x000fc800078ef816 */
[----:B------:R-:W-:Y:S02]  /*1e70*/  LOP3.LUT R31, R22, 0x1, R31, 0xf8, !PT ;  /* 0x00000001161f7812 */ /* 0x000fe400078ef81f */
[----:B------:R-:W-:-:S03]  /*1e80*/  SHF.R.U64 R35, R18, 0x1c, R21 ;  /* 0x0000001c12237819 */ /* 0x000fc60000001215 */
[----:B------:R-:W-:-:S05]  /*1e90*/  IMAD.SHL.U32 R22, R31, 0x4, RZ ;  /* 0x000000041f167824 */ /* 0x000fca00078e00ff */
[----:B------:R-:W-:Y:S02]  /*1ea0*/  LOP3.LUT R35, R22, 0x2, R35, 0xf8, !PT ;  /* 0x0000000216237812 */ /* 0x000fe400078ef823 */
[----:B------:R-:W-:-:S04]  /*1eb0*/  SHF.R.U64 R22, R18, 0x17, R21 ;  /* 0x0000001712167819 */ /* 0x000fc80000001215 */
[----:B------:R-:W-:-:S05]  /*1ec0*/  LOP3.LUT R22, R35, 0x1, R22, 0xf8, !PT ;  /* 0x0000000123167812 */ /* 0x000fca00078ef816 */
[----:B------:R-:W-:-:S05]  /*1ed0*/  IMAD.SHL.U32 R35, R22, 0x4, RZ ;  /* 0x0000000416237824 */ /* 0x000fca00078e00ff */
[----:B------:R-:W-:-:S04]  /*1ee0*/  LOP3.LUT R28, R35, 0x2, R28, 0xf8, !PT ;  /* 0x00000002231c7812 */ /* 0x000fc800078ef81c */
[----:B------:R-:W-:Y:S02]  /*1ef0*/  LOP3.LUT R29, R28, 0x1, R29, 0xf8, !PT ;  /* 0x000000011c1d7812 */ /* 0x000fe400078ef81d */
[----:B------:R-:W-:-:S03]  /*1f00*/  SHF.L.U64.HI R32, R32, 0x3, R37 ;  /* 0x0000000320207819 */ /* 0x000fc60000010225 */
[----:B------:R-:W-:Y:S01]  /*1f10*/  IMAD.SHL.U32 R28, R29, 0x4, RZ ;  /* 0x000000041d1c7824 */ /* 0x000fe200078e00ff */
[----:B------:R-:W-:Y:S02]  /*1f20*/  SHF.L.U64.HI R35, R23, 0x2, R32 ;  /* 0x0000000217237819 */ /* 0x000fe40000010220 */
[----:B------:R-:W-:Y:S02]  /*1f30*/  SHF.R.U64 R23, R18, 0x1a, R21 ;  /* 0x0000001a12177819 */ /* 0x000fe40000001215 */
[----:B------:R-:W-:Y:S02]  /*1f40*/  LOP3.LUT R28, R28, 0x2, R33, 0xf8, !PT ;  /* 0x000000021c1c7812 */ /* 0x000fe400078ef821 */
[----:B------:R-:W-:Y:S02]  /*1f50*/  SHF.L.U64.HI R33, R30, 0x2, R35 ;  /* 0x000000021e217819 */ /* 0x000fe40000010223 */
[----:B------:R-:W-:Y:S02]  /*1f60*/  LOP3.LUT R23, R28, 0x1, R23, 0xf8, !PT ;  /* 0x000000011c177812 */ /* 0x000fe400078ef817 */
[----:B------:R-:W-:-:S03]  /*1f70*/  SHF.L.U64.HI R28, R20, 0x2, R33 ;  /* 0x00000002141c7819 */ /* 0x000fc60000010221 */
[----:B------:R-:W-:Y:S01]  /*1f80*/  IMAD.SHL.U32 R20, R23, 0x4, RZ ;  /* 0x0000000417147824 */ /* 0x000fe200078e00ff */
[----:B------:R-:W-:Y:S02]  /*1f90*/  SHF.R.U64 R18, R18, 0x15, R21 ;  /* 0x0000001512127819 */ /* 0x000fe40000001215 */
[----:B------:R-:W-:Y:S02]  /*1fa0*/  SHF.L.U64.HI R31, R31, 0x2, R28 ;  /* 0x000000021f1f7819 */ /* 0x000fe4000001021c */
[----:B------:R-:W-:Y:S01]  /*1fb0*/  LOP3.LUT R19, R20, 0x2, R19, 0xf8, !PT ;  /* 0x0000000214137812 */ /* 0x000fe200078ef813 */
[----:B------:R-:W-:Y:S01]  /*1fc0*/  UIADD3 UR8, UP0, UPT, UR8, 0x8, URZ ;  /* 0x0000000808087890 */ /* 0x000fe2000ff1e0ff */
[----:B------:R-:W-:Y:S02]  /*1fd0*/  SHF.L.U64.HI R20, R22, 0x2, R31 ;  /* 0x0000000216147819 */ /* 0x000fe4000001021f */
[----:B------:R-:W-:Y:S01]  /*1fe0*/  LOP3.LUT R19, R19, 0x1, R18, 0xf8, !PT ;  /* 0x0000000113137812 */ /* 0x000fe200078ef812 */
[----:B------:R-:W-:Y:S01]  /*1ff0*/  UIADD3 UR4, UPT, UPT, UR4, 0x1, URZ ;  /* 0x0000000104047890 */ /* 0x000fe2000fffe0ff */
[----:B------:R-:W-:Y:S01]  /*2000*/  SHF.L.U64.HI R20, R29, 0x2, R20 ;  /* 0x000000021d147819 */ /* 0x000fe20000010214 */
[----:B------:R-:W-:-:S02]  /*2010*/  UIADD3.X UR9, UPT, UPT, URZ, UR9, URZ, UP0, !UPT ;  /* 0x00000009ff097290 */ /* 0x000fc400087fe4ff */
[----:B------:R-:W-:Y:S01]  /*2020*/  IMAD.SHL.U32 R18, R19, 0x4, RZ ;  /* 0x0000000413127824 */ /* 0x000fe200078e00ff */
[----:B------:R-:W-:Y:S01]  /*2030*/  UISETP.NE.AND UP0, UPT, UR4, 0x10, UPT ;  /* 0x000000100400788c */ /* 0x000fe2000bf05270 */
[----:B------:R-:W-:-:S03]  /*2040*/  SHF.L.U64.HI R20, R23, 0x2, R20 ;  /* 0x0000000217147819 */ /* 0x000fc60000010214 */
[----:B------:R-:W-:Y:S02]  /*2050*/  LOP3.LUT R17, R18, 0x2, R17, 0xf8, !PT ;  /* 0x0000000212117812 */ /* 0x000fe400078ef811 */
[----:B------:R-:W-:Y:S02]  /*2060*/  SHF.L.U64.HI R19, R19, 0x2, R20 ;  /* 0x0000000213137819 */ /* 0x000fe40000010214 */
[----:B------:R-:W-:Y:S01]  /*2070*/  LOP3.LUT R18, R17, 0x1, R16, 0xf8, !PT ;  /* 0x0000000111127812 */ /* 0x000fe200078ef810 */
[----:B------:R-:W-:Y:S02]  /*2080*/  IMAD.MOV.U32 R17, RZ, RZ, R27 ;  /* 0x000000ffff117224 */ /* 0x000fe400078e001b */
[----:B------:R-:W-:Y:S01]  /*2090*/  IMAD.MOV.U32 R16, RZ, RZ, R4 ;  /* 0x000000ffff107224 */ /* 0x000fe200078e0004 */
[----:B------:R-:W-:Y:S02]  /*20a0*/  LOP3.LUT R4, R19, R2, RZ, 0x3c, !PT ;  /* 0x0000000213047212 */ /* 0x000fe400078e3cff */
[----:B------:R-:W-:Y:S01]  /*20b0*/  LOP3.LUT R27, R18, R5, RZ, 0x3c, !PT ;  /* 0x00000005121b7212 */ /* 0x000fe200078e3cff */
[----:B------:R-:W-:-:S02]  /*20c0*/  IMAD.MOV.U32 R2, RZ, RZ, R16 ;  /* 0x000000ffff027224 */ /* 0x000fc400078e0010 */
[----:B------:R-:W-:Y:S01]  /*20d0*/  IMAD.MOV.U32 R5, RZ, RZ, R17 ;  /* 0x000000ffff057224 */ /* 0x000fe200078e0011 */
[----:B------:R-:W-:Y:S06]  /*20e0*/  BRA.U UP0, `(.L_x_0) ;  /* 0xffffffe900e47547 */ /* 0x000fec000b83ffff */
[--C-:B------:R-:W-:Y:S02]  /*20f0*/  SHF.R.U64 R29, R17, 0x18, R16.reuse ;  /* 0x00000018111d7819 */ /* 0x100fe40000001210 */
[----:B------:R-:W-:Y:S02]  /*2100*/  LOP3.LUT R2, R27, R16, RZ, 0xfc, !PT ;  /* 0x000000101b027212 */ /* 0x000fe400078efcff */
[----:B------:R-:W-:Y:S02]  /*2110*/  LOP3.LUT R29, R29, 0x1, RZ, 0xc0, !PT ;  /* 0x000000011d1d7812 */ /* 0x000fe400078ec0ff */
[----:B------:R-:W-:Y:S02]  /*2120*/  SHF.R.U64 R4, R17, 0xf, R16 ;  /* 0x0000000f11047819 */ /* 0x000fe40000001210 */
[----:B------:R-:W-:Y:S01]  /*2130*/  SHF.R.U32.HI R5, RZ, 0x16, R2 ;  /* 0x00000016ff057819 */ /* 0x000fe20000011602 */
[----:B------:R-:W-:Y:S01]  /*2140*/  IMAD.SHL.U32 R18, R29, 0x8, RZ ;  /* 0x000000081d127824 */ /* 0x000fe200078e00ff */
[----:B------:R-:W-:-:S02]  /*2150*/  LOP3.LUT R21, R4, 0x2, RZ, 0xc0, !PT ;  /* 0x0000000204157812 */ /* 0x000fc400078ec0ff */
[--C-:B------:R-:W-:Y:S02]  /*2160*/  SHF.R.U32.HI R19, RZ, 0x10, R2.reuse ;  /* 0x00000010ff137819 */ /* 0x100fe40000011602 */
[----:B------:R-:W-:Y:S02]  /*2170*/  LOP3.LUT R18, R18, 0x4, R5, 0xf8, !PT ;  /* 0x0000000412127812 */ /* 0x000fe400078ef805 */
[----:B------:R-:W-:Y:S02]  /*2180*/  LOP3.LUT R19, R19, 0x1, RZ, 0xc0, !PT ;  /* 0x0000000113137812 */ /* 0x000fe400078ec0ff */
[----:B------:R-:W-:Y:S02]  /*2190*/  LOP3.LUT R18, R18, R21, RZ, 0xfc, !PT ;  /* 0x0000001512127212 */ /* 0x000fe400078efcff */
[----:B------:R-:W-:Y:S02]  /*21a0*/  SHF.R.U32.HI R28, RZ, 0x8, R2 ;  /* 0x00000008ff1c7819 */ /* 0x000fe40000011602 */
[----:B------:R-:W-:-:S02]  /*21b0*/  IADD3 R19, P0, PT, R19, R18, RZ ;  /* 0x0000001213137210 */ /* 0x000fc40007f1e0ff */
[----:B------:R-:W-:Y:S02]  /*21c0*/  LOP3.LUT R28, R28, 0x1, RZ, 0xc0, !PT ;  /* 0x000000011c1c7812 */ /* 0x000fe400078ec0ff */
[----:B------:R-:W-:Y:S01]  /*21d0*/  SHF.R.U64 R23, R17, 0x11, R16 ;  /* 0x0000001111177819 */ /* 0x000fe20000001210 */
[----:B------:R-:W-:Y:S01]  /*21e0*/  IMAD.SHL.U32 R18, R19, 0x4, RZ ;  /* 0x0000000413127824 */ /* 0x000fe200078e00ff */
[----:B------:R-:W-:Y:S02]  /*21f0*/  SHF.L.U64.HI R32, R29, 0x3, RZ ;  /* 0x000000031d207819 */ /* 0x000fe400000102ff */
[----:B------:R-:W-:Y:S02]  /*2200*/  LOP3.LUT R22, R23, 0x1, RZ, 0xc0, !PT ;  /* 0x0000000117167812 */ /* 0x000fe400078ec0ff */
[----:B------:R-:W-:Y:S01]  /*2210*/  LOP3.LUT R11, R18, R11, RZ, 0xfc, !PT ;  /* 0x0000000b120b7212 */ /* 0x000fe200078efcff */
[----:B------:R-:W-:Y:S01]  /*2220*/  IMAD.X R32, RZ, RZ, R32, P0 ;  /* 0x000000ffff207224 */ /* 0x000fe200000e0620 */
[----:B------:R-:W-:-:S02]  /*2230*/  SHF.R.U32.HI R18, RZ, 0x19, R2 ;  /* 0x00000019ff127819 */ /* 0x000fc40000011602 */
[----:B------:R-:W-:Y:S02]  /*2240*/  IADD3 R28, P1, PT, R28, R11, RZ ;  /* 0x0000000b1c1c7210 */ /* 0x000fe40007f3e0ff */
[--C-:B------:R-:W-:Y:S02]  /*2250*/  LOP3.LUT R11, R27, 0x1, R16.reuse, 0xc8, !PT ;  /* 0x000000011b0b7812 */ /* 0x100fe400078ec810 */
[----:B------:R-:W-:Y:S01]  /*2260*/  SHF.R.U64 R27, R17, 0x19, R16 ;  /* 0x00000019111b7819 */ /* 0x000fe20000001210 */
[----:B------:R-:W-:Y:S01]  /*2270*/  IMAD.SHL.U32 R21, R28, 0x4, RZ ;  /* 0x000000041c157824 */ /* 0x000fe200078e00ff */
[----:B------:R-:W-:Y:S02]  /*2280*/  LOP3.LUT R18, R18, 0x1, RZ, 0xc0, !PT ;  /* 0x0000000112127812 */ /* 0x000fe400078ec0ff */
[----:B------:R-:W-:Y:S02]  /*2290*/  LOP3.LUT R20, R27, 0x1, RZ, 0xc0, !PT ;  /* 0x000000011b147812 */ /* 0x000fe400078ec0ff */
[----:B------:R-:W-:-:S02]  /*22a0*/  LOP3.LUT R26, R21, R26, RZ, 0xfc, !PT ;  /* 0x0000001a151a7212 */ /* 0x000fc400078efcff */
[----:B------:R-:W-:Y:S02]  /*22b0*/  SHF.R.U32.HI R21, RZ, 0x11, R2 ;  /* 0x00000011ff157819 */ /* 0x000fe40000011602 */
[----:B------:R-:W-:Y:S01]  /*22c0*/  IADD3 R26, P2, PT, R11, R26, RZ ;  /* 0x0000001a0b1a7210 */ /* 0x000fe20007f5e0ff */
[----:B------:R-:W-:Y:S01]  /*22d0*/  IMAD.SHL.U32 R11, R20, 0x2, RZ ;  /* 0x00000002140b7824 */ /* 0x000fe200078e00ff */
[----:B------:R-:W-:Y:S02]  /*22e0*/  LOP3.LUT R21, R21, 0x1, RZ, 0xc0, !PT ;  /* 0x0000000115157812 */ /* 0x000fe400078ec0ff */
[----:B------:R-:W-:Y:S01]  /*22f0*/  SHF.L.U64.HI R29, R19, 0x2, R32 ;  /* 0x00000002131d7819 */ /* 0x000fe20000010220 */
[----:B------:R-:W-:Y:S01]  /*2300*/  IMAD.SHL.U32 R30, R26, 0x4, RZ ;  /* 0x000000041a1e7824 */ /* 0x000fe200078e00ff */
[----:B------:R-:W-:-:S03]  /*2310*/  SHF.R.U32.HI R19, RZ, 0x1, R2 ;  /* 0x00000001ff137819 */ /* 0x000fc60000011602 */
[----:B------:R-:W-:Y:S01]  /*2320*/  IMAD.X R29, RZ, RZ, R29, P1 ;  /* 0x000000ffff1d7224 */ /* 0x000fe200008e061d */
[----:B------:R-:W-:Y:S01]  /*2330*/  LOP3.LUT R18, R18, R30, R11, 0xfe, !PT ;  /* 0x0000001e12127212 */ /* 0x000fe200078efe0b */
[----:B------:R-:W-:Y:S01]  /*2340*/  IMAD.SHL.U32 R30, R22, 0x2, RZ ;  /* 0x00000002161e7824 */ /* 0x000fe200078e00ff */
[----:B------:R-:W-:Y:S02]  /*2350*/  SHF.R.U32.HI R11, RZ, 0x9, R2 ;  /* 0x00000009ff0b7819 */ /* 0x000fe40000011602 */
[----:B------:R-:W-:Y:S01]  /*2360*/  SHF.L.U64.HI R29, R28, 0x2, R29 ;  /* 0x000000021c1d7819 */ /* 0x000fe2000001021d */
[----:B------:R-:W-:Y:S01]  /*2370*/  IMAD.SHL.U32 R31, R18, 0x4, RZ ;  /* 0x00000004121f7824 */ /* 0x000fe200078e00ff */
[----:B------:R-:W-:Y:S02]  /*2380*/  LOP3.LUT R11, R11, 0x1, RZ, 0xc0, !PT ;  /* 0x000000010b0b7812 */ /* 0x000fe400078ec0ff */
[----:B------:R-:W-:Y:S01]  /*2390*/  SHF.L.U64.HI R22, R22, 0x1, RZ ;  /* 0x0000000116167819 */ /* 0x000fe200000102ff */
[----:B------:R-:W-:Y:S01]  /*23a0*/  IMAD.X R29, RZ, RZ, R29, P2 ;  /* 0x000000ffff1d7224 */ /* 0x000fe200010e061d */
[----:B------:R-:W-:Y:S01]  /*23b0*/  LOP3.LUT R21, R21, R31, R30, 0xfe, !PT ;  /* 0x0000001f15157212 */ /* 0x000fe200078efe1e */
[----:B------:R-:W-:-:S03]  /*23c0*/  IMAD.SHL.U32 R30, R10, 0x2, RZ ;  /* 0x000000020a1e7824 */ /* 0x000fc600078e00ff */
[----:B------:R-:W-:Y:S01]  /*23d0*/  SHF.L.U64.HI R26, R26, 0x2, R29 ;  /* 0x000000021a1a7819 */ /* 0x000fe2000001021d */
[----:B------:R-:W-:Y:S01]  /*23e0*/  IMAD.SHL.U32 R31, R21, 0x4, RZ ;  /* 0x00000004151f7824 */ /* 0x000fe200078e00ff */
[----:B------:R-:W-:-:S04]  /*23f0*/  SHF.L.U64.HI R29, R20, 0x1, RZ ;  /* 0x00000001141d7819 */ /* 0x000fc800000102ff */
[----:B------:R-:W-:Y:S02]  /*2400*/  LOP3.LUT R11, R11, R31, R30, 0xfe, !PT ;  /* 0x0000001f0b0b7212 */ /* 0x000fe400078efe1e */
[----:B------:R-:W-:Y:S02]  /*2410*/  LOP3.LUT R31, R27, 0x2, RZ, 0xc0, !PT ;  /* 0x000000021b1f7812 */ /* 0x000fe400078ec0ff */
[----:B------:R-:W-:Y:S01]  /*2420*/  SHF.R.U32.HI R27, RZ, 0x1a, R2 ;  /* 0x0000001aff1b7819 */ /* 0x000fe20000011602 */
[----:B------:R-:W-:Y:S01]  /*2430*/  IMAD.SHL.U32 R30, R11, 0x4, RZ ;  /* 0x000000040b1e7824 */ /* 0x000fe200078e00ff */
[----:B------:R-:W-:Y:S02]  /*2440*/  LOP3.LUT R29, R26, R29, RZ, 0xfc, !PT ;  /* 0x0000001d1a1d7212 */ /* 0x000fe400078efcff */
[----:B------:R-:W-:Y:S02]  /*2450*/  LOP3.LUT R27, R27, 0x1, RZ, 0xc0, !PT ;  /* 0x000000011b1b7812 */ /* 0x000fe400078ec0ff */
[----:B------:R-:W-:-:S02]  /*2460*/  LOP3.LUT R30, R30, 0x2, R17, 0xf8, !PT ;  /* 0x000000021e1e7812 */ /* 0x000fc400078ef811 */
[----:B------:R-:W-:Y:S02]  /*2470*/  LOP3.LUT R26, R23, 0x2, RZ, 0xc0, !PT ;  /* 0x00000002171a7812 */ /* 0x000fe400078ec0ff */
[----:B------:R-:W-:Y:S02]  /*2480*/  LOP3.LUT R19, R30, 0x1, R19, 0xf8, !PT ;  /* 0x000000011e137812 */ /* 0x000fe400078ef813 */
[----:B------:R-:W-:Y:S02]  /*2490*/  SHF.R.U32.HI R23, RZ, 0x12, R2 ;  /* 0x00000012ff177819 */ /* 0x000fe40000011602 */
[----:B------:R-:W-:Y:S01]  /*24a0*/  SHF.L.U64.HI R29, R18, 0x2, R29 ;  /* 0x00000002121d7819 */ /* 0x000fe2000001021d */
[----:B------:R-:W-:Y:S01]  /*24b0*/  IMAD.SHL.U32 R28, R19, 0x4, RZ ;  /* 0x00000004131c7824 */ /* 0x000fe200078e00ff */
[----:B------:R-:W-:Y:S02]  /*24c0*/  LOP3.LUT R18, R23, 0x1, RZ, 0xc0, !PT ;  /* 0x0000000117127812 */ /* 0x000fe400078ec0ff */
[----:B------:R-:W-:-:S02]  /*24d0*/  LOP3.LUT R22, R29, R22, RZ, 0xfc, !PT ;  /* 0x000000161d167212 */ /* 0x000fc400078efcff */
[----:B------:R-:W-:Y:S02]  /*24e0*/  LOP3.LUT R28, R28, R31, RZ, 0xfc, !PT ;  /* 0x0000001f1c1c7212 */ /* 0x000fe400078efcff */
[----:B------:R-:W-:Y:S02]  /*24f0*/  SHF.L.U64.HI R21, R21, 0x2, R22 ;  /* 0x0000000215157819 */ /* 0x000fe40000010216 */
[----:B------:R-:W-:Y:S02]  /*2500*/  IADD3 R20, P0, PT, R27, R28, RZ ;  /* 0x0000001c1b147210 */ /* 0x000fe40007f1e0ff */
[----:B------:R-:W-:-:S03]  /*2510*/  SHF.R.U32.HI R23, RZ, 0x13, R2 ;  /* 0x00000013ff177819 */ /* 0x000fc60000011602 */
[----:B------:R-:W-:-:S05]  /*2520*/  IMAD.SHL.U32 R27, R20, 0x4, RZ ;  /* 0x00000004141b7824 */ /* 0x000fca00078e00ff */
[----:B------:R-:W-:Y:S02]  /*2530*/  LOP3.LUT R27, R27, R26, RZ, 0xfc, !PT ;  /* 0x0000001a1b1b7212 */ /* 0x000fe400078efcff */
[----:B------:R-:W-:Y:S02]  /*2540*/  SHF.L.U64.HI R26, R10, 0x1, RZ ;  /* 0x000000010a1a7819 */ /* 0x000fe400000102ff */
[----:B------:R-:W-:Y:S02]  /*2550*/  IADD3 R18, P1, PT, R18, R27, RZ ;  /* 0x0000001b12127210 */ /* 0x000fe40007f3e0ff */
[----:B------:R-:W-:Y:S02]  /*2560*/  SHF.R.U32.HI R10, RZ, 0xa, R2 ;  /* 0x0000000aff0a7819 */ /* 0x000fe40000011602 */
[----:B------:R-:W-:Y:S01]  /*2570*/  LOP3.LUT R26, R21, R26, RZ, 0xfc, !PT ;  /* 0x0000001a151a7212 */ /* 0x000fe200078efcff */
[----:B------:R-:W-:Y:S01]  /*2580*/  IMAD.SHL.U32 R22, R18, 0x4, RZ ;  /* 0x0000000412167824 */ /* 0x000fe200078e00ff */
[----:B------:R-:W-:-:S02]  /*2590*/  LOP3.LUT R10, R10, 0x1, RZ, 0xc0, !PT ;  /* 0x000000010a0a7812 */ /* 0x000fc400078ec0ff */
[----:B------:R-:W-:Y:S02]  /*25a0*/  SHF.R.U32.HI R21, RZ, 0x1b, R2 ;  /* 0x0000001bff157819 */ /* 0x000fe40000011602 */
[----:B------:R-:W-:Y:S02]  /*25b0*/  LOP3.LUT R9, R22, R9, RZ, 0xfc, !PT ;  /* 0x0000000916097212 */ /* 0x000fe400078efcff */
[----:B------:R-:W-:Y:S02]  /*25c0*/  SHF.L.U64.HI R22, R11, 0x2, R26 ;  /* 0x000000020b167819 */ /* 0x000fe4000001021a */
[----:B------:R-:W-:Y:S02]  /*25d0*/  IADD3 R11, P2, PT, R10, R9, RZ ;  /* 0x000000090a0b7210 */ /* 0x000fe40007f5e0ff */
[----:B------:R-:W-:Y:S02]  /*25e0*/  SHF.L.U64.HI R27, R19, 0x2, R22 ;  /* 0x00000002131b7819 */ /* 0x000fe40000010216 */
[----:B------:R-:W-:Y:S01]  /*25f0*/  SHF.R.U32.HI R22, RZ, 0x2, R2 ;  /* 0x00000002ff167819 */ /* 0x000fe20000011602 */
[----:B------:R-:W-:Y:S01]  /*2600*/  IMAD.SHL.U32 R10, R11, 0x4, RZ ;  /* 0x000000040b0a7824 */ /* 0x000fe200078e00ff */
[----:B------:R-:W-:Y:S01]  /*2610*/  SHF.R.U64 R19, R17, 0x1b, R16 ;  /* 0x0000001b11137819 */ /* 0x000fe20000001210 */
[----:B------:R-:W-:Y:S01]  /*2620*/  IMAD.X R27, RZ, RZ, R27, P0 ;  /* 0x000000ffff1b7224 */ /* 0x000fe200000e061b */
[----:B------:R-:W-:-:S02]  /*2630*/  LOP3.LUT R22, R22, 0x1, RZ, 0xc0, !PT ;  /* 0x0000000116167812 */ /* 0x000fc400078ec0ff */
[----:B------:R-:W-:Y:S02]  /*2640*/  LOP3.LUT R25, R10, R25, RZ, 0xfc, !PT ;  /* 0x000000190a197212 */ /* 0x000fe400078efcff */
[----:B------:R-:W-:Y:S02]  /*2650*/  SHF.L.U64.HI R27, R20, 0x2, R27 ;  /* 0x00000002141b7819 */ /* 0x000fe4000001021b */
[----:B------:R-:W-:Y:S02]  /*2660*/  IADD3 R22, P0, PT, R22, R25, RZ ;  /* 0x0000001916167210 */ /* 0x000fe40007f1e0ff */
[----:B------:R-:W-:Y:S01]  /*2670*/  LOP3.LUT R9, R19, 0x1, RZ, 0xc0, !PT ;  /* 0x0000000113097812 */ /* 0x000fe200078ec0ff */
[----:B------:R-:W-:Y:S01]  /*2680*/  IMAD.X R27, RZ, RZ, R27, P1 ;  /* 0x000000ffff1b7224 */ /* 0x000fe200008e061b */
[----:B------:R-:W-:Y:S01]  /*2690*/  SHF.R.U64 R10, R17, 0x13, R16 ;  /* 0x00000013110a7819 */ /* 0x000fe20000001210 */
[----:B------:R-:W-:Y:S01]  /*26a0*/  IMAD.SHL.U32 R25, R22, 0x4, RZ ;  /* 0x0000000416197824 */ /* 0x000fe200078e00ff */
[----:B------:R-:W-:Y:S01]  /*26b0*/  LOP3.LUT R21, R21, 0x1, RZ, 0xc0, !PT ;  /* 0x0000000115157812 */ /* 0x000fe200078ec0ff */
[----:B------:R-:W-:Y:S01]  /*26c0*/  IMAD.SHL.U32 R26, R9, 0x2, RZ ;  /* 0x00000002091a7824 */ /* 0x000fe200078e00ff */
[----:B------:R-:W-:-:S02]  /*26d0*/  SHF.L.U64.HI R27, R18, 0x2, R27 ;  /* 0x00000002121b7819 */ /* 0x000fc4000001021b */
[----:B------:R-:W-:Y:S02]  /*26e0*/  LOP3.LUT R20, R10, 0x1, RZ, 0xc0, !PT ;  /* 0x000000010a147812 */ /* 0x000fe400078ec0ff */
[----:B------:R-:W-:Y:S01]  /*26f0*/  LOP3.LUT R21, R21, R25, R26, 0xfe, !PT ;  /* 0x0000001915157212 */ /* 0x000fe200078efe1a */
[----:B------:R-:W-:Y:S01]  /*2700*/  IMAD.X R26, RZ, RZ, R27, P2 ;  /* 0x000000ffff1a7224 */ /* 0x000fe200010e061b */
[----:B------:R-:W-:Y:S01]  /*2710*/  LOP3.LUT R18, R23, 0x1, RZ, 0xc0, !PT ;  /* 0x0000000117127812 */ /* 0x000fe200078ec0ff */
[----:B------:R-:W-:Y:S01]  /*2720*/  IMAD.SHL.U32 R23, R20, 0x2, RZ ;  /* 0x0000000214177824 */ /* 0x000fe200078e00ff */
[----:B------:R-:W-:Y:S01]  /*2730*/  SHF.L.U64.HI R28, R9, 0x1, RZ ;  /* 0x00000001091c7819 */ /* 0x000fe200000102ff */
[----:B------:R-:W-:Y:S01]  /*2740*/  IMAD.SHL.U32 R25, R21, 0x4, RZ ;  /* 0x0000000415197824 */ /* 0x000fe200078e00ff */
[----:B------:R-:W-:Y:S01]  /*2750*/  SHF.L.U64.HI R27, R11, 0x2, R26 ;  /* 0x000000020b1b7819 */ /* 0x000fe2000001021a */
[----:B------:R-:W-:Y:S01]  /*2760*/  IMAD.SHL.U32 R26, R8, 0x2, RZ ;  /* 0x00000002081a7824 */ /* 0x000fe200078e00ff */
[----:B------:R-:W-:-:S02]  /*2770*/  SHF.R.U32.HI R11, RZ, 0xb, R2 ;  /* 0x0000000bff0b7819 */ /* 0x000fc40000011602 */
[----:B------:R-:W-:Y:S01]  /*2780*/  LOP3.LUT R18, R18, R25, R23, 0xfe, !PT ;  /* 0x0000001912127212 */ /* 0x000fe200078efe17 */
[----:B------:R-:W-:Y:S01]  /*2790*/  IMAD.X R25, RZ, RZ, R27, P0 ;  /* 0x000000ffff197224 */ /* 0x000fe200000e061b */
[----:B------:R-:W-:-:S03]  /*27a0*/  LOP3.LUT R11, R11, 0x1, RZ, 0xc0, !PT ;  /* 0x000000010b0b7812 */ /* 0x000fc600078ec0ff */
[----:B------:R-:W-:Y:S01]  /*27b0*/  IMAD.SHL.U32 R23, R18, 0x4, RZ ;  /* 0x0000000412177824 */ /* 0x000fe200078e00ff */
[----:B------:R-:W-:Y:S02]  /*27c0*/  SHF.L.U64.HI R25, R22, 0x2, R25 ;  /* 0x0000000216197819 */ /* 0x000fe40000010219 */
[----:B------:R-:W-:Y:S02]  /*27d0*/  SHF.R.U32.HI R22, RZ, 0x3, R2 ;  /* 0x00000003ff167819 */ /* 0x000fe40000011602 */
[----:B------:R-:W-:Y:S01]  /*27e0*/  LOP3.LUT R11, R11, R23, R26, 0xfe, !PT ;  /* 0x000000170b0b7212 */ /* 0x000fe200078efe1a */
[----:B------:R-:W-:Y:S01]  /*27f0*/  IMAD.SHL.U32 R26, R24, 0x2, RZ ;  /* 0x00000002181a7824 */ /* 0x000fe200078e00ff */
[----:B------:R-:W-:Y:S02]  /*2800*/  LOP3.LUT R9, R22, 0x1, RZ, 0xc0, !PT ;  /* 0x0000000116097812 */ /* 0x000fe400078ec0ff */
[----:B------:R-:W-:Y:S01]  /*2810*/  LOP3.LUT R28, R25, R28, RZ, 0xfc, !PT ;  /* 0x0000001c191c7212 */ /* 0x000fe200078efcff */
[----:B------:R-:W-:-:S03]  /*2820*/  IMAD.SHL.U32 R22, R11, 0x4, RZ ;  /* 0x000000040b167824 */ /* 0x000fc600078e00ff */
[----:B------:R-:W-:Y:S02]  /*2830*/  SHF.L.U64.HI R23, R21, 0x2, R28 ;  /* 0x0000000215177819 */ /* 0x000fe4000001021c */
[----:B------:R-:W-:Y:S02]  /*2840*/  LOP3.LUT R9, R9, R22, R26, 0xfe, !PT ;  /* 0x0000001609097212 */ /* 0x000fe400078efe1a */
[----:B------:R-:W-:Y:S02]  /*2850*/  LOP3.LUT R26, R19, 0x2, RZ, 0xc0, !PT ;  /* 0x00000002131a7812 */ /* 0x000fe400078ec0ff */
[----:B------:R-:W-:Y:S01]  /*2860*/  SHF.R.U32.HI R19, RZ, 0x1c, R2 ;  /* 0x0000001cff137819 */ /* 0x000fe20000011602 */
[----:B------:R-:W-:Y:S01]  /*2870*/  IMAD.SHL.U32 R21, R9, 0x4, RZ ;  /* 0x0000000409157824 */ /* 0x000fe200078e00ff */
[----:B------:R-:W-:Y:S02]  /*2880*/  SHF.L.U64.HI R22, R20, 0x1, RZ ;  /* 0x0000000114167819 */ /* 0x000fe400000102ff */
[----:B------:R-:W-:-:S02]  /*2890*/  LOP3.LUT R19, R19, 0x1, RZ, 0xc0, !PT ;  /* 0x0000000113137812 */ /* 0x000fc400078ec0ff */
[----:B------:R-:W-:Y:S02]  /*28a0*/  LOP3.LUT R20, R21, R26, RZ, 0xfc, !PT ;  /* 0x0000001a15147212 */ /* 0x000fe400078efcff */
[----:B------:R-:W-:Y:S02]  /*28b0*/  LOP3.LUT R21, R23, R22, RZ, 0xfc, !PT ;  /* 0x0000001617157212 */ /* 0x000fe400078efcff */
[----:B------:R-:W-:Y:S02]  /*28c0*/  SHF.L.U64.HI R22, R8, 0x1, RZ ;  /* 0x0000000108167819 */ /* 0x000fe400000102ff */
[----:B------:R-:W-:Y:S02]  /*28d0*/  IADD3 R8, P0, PT, R19, R20, RZ ;  /* 0x0000001413087210 */ /* 0x000fe40007f1e0ff */
[----:B------:R-:W-:Y:S02]  /*28e0*/  LOP3.LUT R23, R10, 0x2, RZ, 0xc0, !PT ;  /* 0x000000020a177812 */ /* 0x000fe400078ec0ff */
[----:B------:R-:W-:Y:S01]  /*28f0*/  SHF.L.U64.HI R19, R18, 0x2, R21 ;  /* 0x0000000212137819 */ /* 0x000fe20000010215 */
[----:B------:R-:W-:Y:S01]  /*2900*/  IMAD.SHL.U32 R10, R8, 0x4, RZ ;  /* 0x00000004080a7824 */ /* 0x000fe200078e00ff */
[----:B------:R-:W-:-:S02]  /*2910*/  SHF.R.U32.HI R21, RZ, 0x14, R2 ;  /* 0x00000014ff157819 */ /* 0x000fc40000011602 */
[----:B------:R-:W-:Y:S02]  /*2920*/  LOP3.LUT R18, R19, R22, RZ, 0xfc, !PT ;  /* 0x0000001613127212 */ /* 0x000fe400078efcff */
[----:B------:R-:W-:Y:S02]  /*2930*/  LOP3.LUT R21, R21, 0x1, RZ, 0xc0, !PT ;  /* 0x0000000115157812 */ /* 0x000fe400078ec0ff */
[----:B------:R-:W-:Y:S02]  /*2940*/  LOP3.LUT R10, R10, R23, RZ, 0xfc, !PT ;  /* 0x000000170a0a7212 */ /* 0x000fe400078efcff */
[----:B------:R-:W-:Y:S02]  /*2950*/  SHF.L.U64.HI R11, R11, 0x2, R18 ;  /* 0x000000020b0b7819 */ /* 0x000fe40000010212 */
[----:B------:R-:W-:Y:S02]  /*2960*/  SHF.L.U64.HI R18, R24, 0x1, RZ ;  /* 0x0000000118127819 */ /* 0x000fe400000102ff */
[----:B------:R-:W-:-:S02]  /*2970*/  IADD3 R21, P1, PT, R21, R10, RZ ;  /* 0x0000000a15157210 */ /* 0x000fc40007f3e0ff */
[----:B------:R-:W-:Y:S02]  /*2980*/  LOP3.LUT R18, R11, R18, RZ, 0xfc, !PT ;  /* 0x000000120b127212 */ /* 0x000fe400078efcff */
[----:B------:R-:W-:Y:S01]  /*2990*/  SHF.R.U32.HI R22, RZ, 0xc, R2 ;  /* 0x0000000cff167819 */ /* 0x000fe20000011602 */
[----:B------:R-:W-:Y:S01]  /*29a0*/  IMAD.SHL.U32 R10, R21, 0x4, RZ ;  /* 0x00000004150a7824 */ /* 0x000fe200078e00ff */
[----:B------:R-:W-:Y:S02]  /*29b0*/  SHF.L.U64.HI R9, R9, 0x2, R18 ;  /* 0x0000000209097819 */ /* 0x000fe40000010212 */
[----:B------:R-:W-:Y:S02]  /*29c0*/  LOP3.LUT R22, R22, 0x1, RZ, 0xc0, !PT ;  /* 0x0000000116167812 */ /* 0x000fe400078ec0ff */
[----:B------:R-:W-:Y:S01]  /*29d0*/  LOP3.LUT R7, R10, R7, RZ, 0xfc, !PT ;  /* 0x000000070a077212 */ /* 0x000fe200078efcff */
[----:B------:R-:W-:Y:S01]  /*29e0*/  IMAD.X R9, RZ, RZ, R9, P0 ;  /* 0x000000ffff097224 */ /* 0x000fe200000e0609 */
[----:B------:R-:W-:-:S02]  /*29f0*/  SHF.R.U32.HI R23, RZ, 0x4, R2 ;  /* 0x00000004ff177819 */ /* 0x000fc40000011602 */
[----:B------:R-:W-:Y:S02]  /*2a00*/  IADD3 R22, P0, PT, R22, R7, RZ ;  /* 0x0000000716167210 */ /* 0x000fe40007f1e0ff */
[----:B------:R-:W-:Y:S02]  /*2a10*/  SHF.L.U64.HI R10, R8, 0x2, R9 ;  /* 0x00000002080a7819 */ /* 0x000fe40000010209 */
[----:B------:R-:W-:Y:S01]  /*2a20*/  SHF.R.U64 R8, R17, 0x1d, R16 ;  /* 0x0000001d11087819 */ /* 0x000fe20000001210 */
[----:B------:R-:W-:Y:S01]  /*2a30*/  IMAD.SHL.U32 R18, R22, 0x4, RZ ;  /* 0x0000000416127824 */ /* 0x000fe200078e00ff */
[----:B------:R-:W-:Y:S01]  /*2a40*/  LOP3.LUT R23, R23, 0x1, RZ, 0xc0, !PT ;  /* 0x0000000117177812 */ /* 0x000fe200078ec0ff */
[----:B------:R-:W-:Y:S01]  /*2a50*/  IMAD.X R10, RZ, RZ, R10, P1 ;  /* 0x000000ffff0a7224 */ /* 0x000fe200008e060a */
[----:B------:R-:W-:Y:S02]  /*2a60*/  LOP3.LUT R11, R8, 0x1, RZ, 0xc0, !PT ;  /* 0x00000001080b7812 */ /* 0x000fe400078ec0ff */
[----:B------:R-:W-:-:S02]  /*2a70*/  LOP3.LUT R18, R18, R15, RZ, 0xfc, !PT ;  /* 0x0000000f12127212 */ /* 0x000fc400078efcff */
[----:B------:R-:W-:Y:S01]  /*2a80*/  SHF.L.U64.HI R21, R21, 0x2, R10 ;  /* 0x0000000215157819 */ /* 0x000fe2000001020a */
[----:B------:R-:W-:Y:S01]  /*2a90*/  IMAD.SHL.U32 R19, R11, 0x2, RZ ;  /* 0x000000020b137824 */ /* 0x000fe200078e00ff */
[----:B------:R-:W-:Y:S02]  /*2aa0*/  IADD3 R23, P1, PT, R23, R18, RZ ;  /* 0x0000001217177210 */ /* 0x000fe40007f3e0ff */
[----:B------:R-:W-:Y:S01]  /*2ab0*/  SHF.R.U32.HI R10, RZ, 0x1d, R2 ;  /* 0x0000001dff0a7819 */ /* 0x000fe20000011602 */
[----:B------:R-:W-:Y:S01]  /*2ac0*/  IMAD.X R21, RZ, RZ, R21, P0 ;  /* 0x000000ffff157224 */ /* 0x000fe200000e0615 */
[----:B------:R-:W-:Y:S01]  /*2ad0*/  SHF.R.U64 R7, R17, 0x15, R16 ;  /* 0x0000001511077819 */ /* 0x000fe20000001210 */
[----:B------:R-:W-:Y:S01]  /*2ae0*/  IMAD.SHL.U32 R18, R23, 0x4, RZ ;  /* 0x0000000417127824 */ /* 0x000fe200078e00ff */
[----:B------:R-:W-:Y:S02]  /*2af0*/  LOP3.LUT R10, R10, 0x1, RZ, 0xc0, !PT ;  /* 0x000000010a0a7812 */ /* 0x000fe400078ec0ff */
[----:B------:R-:W-:-:S02]  /*2b00*/  LOP3.LUT R9, R7, 0x1, RZ, 0xc0, !PT ;  /* 0x0000000107097812 */ /* 0x000fc400078ec0ff */
[----:B------:R-:W-:Y:S02]  /*2b10*/  LOP3.LUT R10, R10, R18, R19, 0xfe, !PT ;  /* 0x000000120a0a7212 */ /* 0x000fe400078efe13 */
[--C-:B------:R-:W-:Y:S01]  /*2b20*/  SHF.R.U32.HI R15, RZ, 0x15, R2.reuse ;  /* 0x00000015ff0f7819 */ /* 0x100fe20000011602 */
[----:B------:R-:W-:Y:S01]  /*2b30*/  IMAD.SHL.U32 R18, R9, 0x2, RZ ;  /* 0x0000000209127824 */ /* 0x000fe200078e00ff */
[----:B------:R-:W-:Y:S01]  /*2b40*/  SHF.L.U64.HI R22, R22, 0x2, R21 ;  /* 0x0000000216167819 */ /* 0x000fe20000010215 */
[----:B------:R-:W-:Y:S01]  /*2b50*/  IMAD.SHL.U32 R20, R10, 0x4, RZ ;  /* 0x000000040a147824 */ /* 0x000fe200078e00ff */
[----:B------:R-:W-:Y:S02]  /*2b60*/  LOP3.LUT R15, R15, 0x1, RZ, 0xc0, !PT ;  /* 0x000000010f0f7812 */ /* 0x000fe400078ec0ff */
[----:B------:R-:W-:Y:S01]  /*2b70*/  SHF.R.U32.HI R19, RZ, 0xd, R2 ;  /* 0x0000000dff137819 */ /* 0x000fe20000011602 */
[----:B------:R-:W-:Y:S01]  /*2b80*/  IMAD.X R22, RZ, RZ, R22, P1 ;  /* 0x000000ffff167224 */ /* 0x000fe200008e0616 */
[----:B------:R-:W-:Y:S01]  /*2b90*/  LOP3.LUT R15, R15, R20, R18, 0xfe, !PT ;  /* 0x000000140f0f7212 */ /* 0x000fe200078efe12 */
[----:B------:R-:W-:Y:S01]  /*2ba0*/  IMAD.SHL.U32 R20, R6, 0x2, RZ ;  /* 0x0000000206147824 */ /* 0x000fe200078e00ff */
[----:B------:R-:W-:-:S02]  /*2bb0*/  LOP3.LUT R19, R19, 0x1, RZ, 0xc0, !PT ;  /* 0x0000000113137812 */ /* 0x000fc400078ec0ff */
[----:B------:R-:W-:Y:S01]  /*2bc0*/  SHF.L.U64.HI R23, R23, 0x2, R22 ;  /* 0x0000000217177819 */ /* 0x000fe20000010216 */
[----:B------:R-:W-:Y:S01]  /*2bd0*/  IMAD.SHL.U32 R21, R15, 0x4, RZ ;  /* 0x000000040f157824 */ /* 0x000fe200078e00ff */
[----:B------:R-:W-:Y:S02]  /*2be0*/  SHF.L.U64.HI R22, R11, 0x1, RZ ;  /* 0x000000010b167819 */ /* 0x000fe400000102ff */
[----:B------:R-:W-:Y:S02]  /*2bf0*/  SHF.R.U32.HI R18, RZ, 0x5, R2 ;  /* 0x00000005ff127819 */ /* 0x000fe40000011602 */
[----:B------:R-:W-:Y:S01]  /*2c00*/  LOP3.LUT R11, R19, R21, R20, 0xfe, !PT ;  /* 0x00000015130b7212 */ /* 0x000fe200078efe14 */
[----:B------:R-:W-:Y:S01]  /*2c10*/  IMAD.SHL.U32 R19, R14, 0x2, RZ ;  /* 0x000000020e137824 */ /* 0x000fe200078e00ff */
[----:B------:R-:W-:Y:S02]  /*2c20*/  LOP3.LUT R21, R23, R22, RZ, 0xfc, !PT ;  /* 0x0000001617157212 */ /* 0x000fe400078efcff */
[----:B------:R-:W-:Y:S01]  /*2c30*/  LOP3.LUT R18, R18, 0x1, RZ, 0xc0, !PT ;  /* 0x0000000112127812 */ /* 0x000fe200078ec0ff */
[----:B------:R-:W-:Y:S01]  /*2c40*/  IMAD.SHL.U32 R20, R11, 0x4, RZ ;  /* 0x000000040b147824 */ /* 0x000fe200078e00ff */
[----:B------:R-:W-:-:S02]  /*2c50*/  SHF.L.U64.HI R22, R10, 0x2, R21 ;  /* 0x000000020a167819 */ /* 0x000fc40000010215 */
[----:B------:R-:W-:Y:S02]  /*2c60*/  SHF.L.U64.HI R9, R9, 0x1, RZ ;  /* 0x0000000109097819 */ /* 0x000fe400000102ff */
[----:B------:R-:W-:Y:S02]  /*2c70*/  LOP3.LUT R10, R18, R20, R19, 0xfe, !PT ;  /* 0x00000014120a7212 */ /* 0x000fe400078efe13 */
[----:B------:R-:W-:Y:S02]  /*2c80*/  LOP3.LUT R18, R22, R9, RZ, 0xfc, !PT ;  /* 0x0000000916127212 */ /* 0x000fe400078efcff */
[----:B------:R-:W-:Y:S01]  /*2c90*/  LOP3.LUT R19, R8, 0x2, RZ, 0xc0, !PT ;  /* 0x0000000208137812 */ /* 0x000fe200078ec0ff */
[----:B------:R-:W-:Y:S01]  /*2ca0*/  IMAD.SHL.U32 R8, R10, 0x4, RZ ;  /* 0x000000040a087824 */ /* 0x000fe200078e00ff */
[----:B------:R-:W-:Y:S02]  /*2cb0*/  SHF.R.U32.HI R9, RZ, 0x1e, R2 ;  /* 0x0000001eff097819 */ /* 0x000fe40000011602 */
[----:B------:R-:W-:-:S02]  /*2cc0*/  SHF.L.U64.HI R18, R15, 0x2, R18 ;  /* 0x000000020f127819 */ /* 0x000fc40000010212 */
[----:B------:R-:W-:Y:S02]  /*2cd0*/  SHF.L.U64.HI R15, R6, 0x1, RZ ;  /* 0x00000001060f7819 */ /* 0x000fe400000102ff */
[----:B------:R-:W-:Y:S02]  /*2ce0*/  LOP3.LUT R6, R8, R19, RZ, 0xfc, !PT ;  /* 0x0000001308067212 */ /* 0x000fe400078efcff */
[----:B------:R-:W-:Y:S02]  /*2cf0*/  LOP3.LUT R9, R9, 0x1, RZ, 0xc0, !PT ;  /* 0x0000000109097812 */ /* 0x000fe400078ec0ff */
[----:B------:R-:W-:Y:S02]  /*2d00*/  LOP3.LUT R8, R18, R15, RZ, 0xfc, !PT ;  /* 0x0000000f12087212 */ /* 0x000fe400078efcff */
[----:B------:R-:W-:Y:S02]  /*2d10*/  IADD3 R9, P0, PT, R9, R6, RZ ;  /* 0x0000000609097210 */ /* 0x000fe40007f1e0ff */
[----:B------:R-:W-:-:S02]  /*2d20*/  SHF.L.U64.HI R11, R11, 0x2, R8 ;  /* 0x000000020b0b7819 */ /* 0x000fc40000010208 */
[----:B------:R-:W-:Y:S02]  /*2d30*/  SHF.L.U64.HI R14, R14, 0x1, RZ ;  /* 0x000000010e0e7819 */ /* 0x000fe400000102ff */
[----:B------:R-:W-:Y:S01]  /*2d40*/  LOP3.LUT R8, R7, 0x2, RZ, 0xc0, !PT ;  /* 0x0000000207087812 */ /* 0x000fe200078ec0ff */
[----:B------:R-:W-:Y:S01]  /*2d50*/  IMAD.SHL.U32 R7, R9, 0x4, RZ ;  /* 0x0000000409077824 */ /* 0x000fe200078e00ff */
[----:B------:R-:W-:Y:S02]  /*2d60*/  LOP3.LUT R11, R11, R14, RZ, 0xfc, !PT ;  /* 0x0000000e0b0b7212 */ /* 0x000fe400078efcff */
[----:B------:R-:W-:Y:S02]  /*2d70*/  LOP3.LUT R6, R5, 0x1, RZ, 0xc0, !PT ;  /* 0x0000000105067812 */ /* 0x000fe400078ec0ff */
[----:B------:R-:W-:Y:S02]  /*2d80*/  LOP3.LUT R5, R7, R8, RZ, 0xfc, !PT ;  /* 0x0000000807057212 */ /* 0x000fe400078efcff */
[----:B------:R-:W-:-:S02]  /*2d90*/  SHF.L.U64.HI R10, R10, 0x2, R11 ;  /* 0x000000020a0a7819 */ /* 0x000fc4000001020b */
[----:B------:R-:W-:Y:S02]  /*2da0*/  IADD3 R6, P1, PT, R6, R5, RZ ;  /* 0x0000000506067210 */ /* 0x000fe40007f3e0ff */
[----:B------:R-:W-:Y:S01]  /*2db0*/  SHF.R.U64 R7, R17, 0xd, R16 ;  /* 0x0000000d11077819 */ /* 0x000fe20000001210 */
[----:B------:R-:W-:Y:S01]  /*2dc0*/  IMAD.X R10, RZ, RZ, R10, P0 ;  /* 0x000000ffff0a7224 */ /* 0x000fe200000e060a */
[----:B------:R-:W-:Y:S01]  /*2dd0*/  SHF.R.U32.HI R8, RZ, 0xe, R2 ;  /* 0x0000000eff087819 */ /* 0x000fe20000011602 */
[----:B------:R-:W-:Y:S01]  /*2de0*/  IMAD.SHL.U32 R5, R6, 0x4, RZ ;  /* 0x0000000406057824 */ /* 0x000fe200078e00ff */
[----:B------:R-:W-:Y:S02]  /*2df0*/  LOP3.LUT R14, R7, 0x2, RZ, 0xc0, !PT ;  /* 0x00000002070e7812 */ /* 0x000fe400078ec0ff */
[----:B------:R-:W-:Y:S02]  /*2e00*/  SHF.L.U64.HI R9, R9, 0x2, R10 ;  /* 0x0000000209097819 */ /* 0x000fe4000001020a */
[----:B------:R-:W-:-:S02]  /*2e10*/  LOP3.LUT R8, R8, 0x1, RZ, 0xc0, !PT ;  /* 0x0000000108087812 */ /* 0x000fc400078ec0ff */
[----:B------:R-:W-:Y:S01]  /*2e20*/  LOP3.LUT R5, R5, R14, RZ, 0xfc, !PT ;  /* 0x0000000e05057212 */ /* 0x000fe200078efcff */
[----:B------:R-:W-:Y:S01]  /*2e30*/  IMAD.X R9, RZ, RZ, R9, P1 ;  /* 0x000000ffff097224 */ /* 0x000fe200008e0609 */
[--C-:B------:R-:W-:Y:S02]  /*2e40*/  SHF.R.U32.HI R7, RZ, 0x6, R2.reuse ;  /* 0x00000006ff077819 */ /* 0x100fe40000011602 */
[----:B------:R-:W-:Y:S02]  /*2e50*/  IADD3 R8, P0, PT, R8, R5, RZ ;  /* 0x0000000508087210 */ /* 0x000fe40007f1e0ff */
[----:B------:R-:W-:Y:S02]  /*2e60*/  SHF.L.U64.HI R5, R6, 0x2, R9 ;  /* 0x0000000206057819 */ /* 0x000fe40000010209 */
[----:B------:R-:W-:Y:S01]  /*2e70*/  LOP3.LUT R7, R7, 0x1, RZ, 0xc0, !PT ;  /* 0x0000000107077812 */ /* 0x000fe200078ec0ff */
[----:B------:R-:W-:Y:S01]  /*2e80*/  IMAD.SHL.U32 R6, R8, 0x4, RZ ;  /* 0x0000000408067824 */ /* 0x000fe200078e00ff */
[----:B------:R-:W-:Y:S01]  /*2e90*/  SHF.R.U32.HI R9, RZ, 0x1f, R2 ;  /* 0x0000001fff097819 */ /* 0x000fe20000011602 */
[----:B------:R-:W-:Y:S01]  /*2ea0*/  IMAD.X R5, RZ, RZ, R5, P0 ;  /* 0x000000ffff057224 */ /* 0x000fe200000e0605 */
[----:B------:R-:W-:-:S02]  /*2eb0*/  SHF.R.U64 R16, R17, 0x17, R16 ;  /* 0x0000001711107819 */ /* 0x000fc40000001210 */
[----:B------:R-:W-:Y:S02]  /*2ec0*/  LOP3.LUT R6, R6, R13, RZ, 0xfc, !PT ;  /* 0x0000000d06067212 */ /* 0x000fe400078efcff */
[----:B------:R-:W-:Y:S02]  /*2ed0*/  SHF.L.U64.HI R8, R8, 0x2, R5 ;  /* 0x0000000208087819 */ /* 0x000fe40000010205 */
[----:B------:R-:W-:Y:S01]  /*2ee0*/  IADD3 R7, P0, PT, R7, R6, RZ ;  /* 0x0000000607077210 */ /* 0x000fe20007f1e0ff */
[----:B------:R-:W-:Y:S01]  /*2ef0*/  IMAD.SHL.U32 R6, R3, 0x2, RZ ;  /* 0x0000000203067824 */ /* 0x000fe200078e00ff */
[----:B------:R-:W-:Y:S02]  /*2f00*/  LOP3.LUT R16, R16, 0x1, RZ, 0xc0, !PT ;  /* 0x0000000110107812 */ /* 0x000fe400078ec0ff */
[----:B------:R-:W-:Y:S01]  /*2f10*/  SHF.R.U32.HI R10, RZ, 0x17, R2 ;  /* 0x00000017ff0a7819 */ /* 0x000fe20000011602 */
[----:B------:R-:W-:Y:S01]  /*2f20*/  IMAD.X R8, RZ, RZ, R8, P0 ;  /* 0x000000ffff087224 */ /* 0x000fe200000e0608 */
[----:B------:R-:W-:Y:S01]  /*2f30*/  LOP3.LUT R13, R4, 0x1, RZ, 0xc0, !PT ;  /* 0x00000001040d7812 */ /* 0x000fe200078ec0ff */
[----:B------:R-:W-:Y:S01]  /*2f40*/  IMAD.SHL.U32 R5, R7, 0x4, RZ ;  /* 0x0000000407057824 */ /* 0x000fe200078e00ff */
[----:B------:R-:W-:-:S02]  /*2f50*/  LOP3.LUT R10, R10, 0x1, RZ, 0xc0, !PT ;  /* 0x000000010a0a7812 */ /* 0x000fc400078ec0ff */
[----:B------:R-:W-:Y:S02]  /*2f60*/  SHF.L.U64.HI R7, R7, 0x2, R8 ;  /* 0x0000000207077819 */ /* 0x000fe40000010208 */
[----:B------:R-:W-:Y:S02]  /*2f70*/  SHF.L.U64.HI R8, R3, 0x1, RZ ;  /* 0x0000000103087819 */ /* 0x000fe400000102ff */
[----:B------:R-:W-:Y:S01]  /*2f80*/  LOP3.LUT R9, R9, R5, R6, 0xfe, !PT ;  /* 0x0000000509097212 */ /* 0x000fe200078efe06 */
[C---:B------:R-:W-:Y:S01]  /*2f90*/  IMAD.SHL.U32 R5, R16.reuse, 0x2, RZ ;  /* 0x0000000210057824 */ /* 0x040fe200078e00ff */
[----:B------:R-:W-:Y:S02]  /*2fa0*/  LOP3.LUT R8, R7, R8, RZ, 0xfc, !PT ;  /* 0x0000000807087212 */ /* 0x000fe400078efcff */
[----:B------:R-:W0:Y:S01]  /*2fb0*/  LDC.64 R6, c[0x0][0x380] ;  /* 0x0000e000ff067b82 */ /* 0x000e220000000a00 */
[----:B------:R-:W-:Y:S02]  /*2fc0*/  SHF.R.U32.HI R3, RZ, 0xf, R2 ;  /* 0x0000000fff037819 */ /* 0x000fe40000011602 */
[C---:B------:R-:W-:Y:S01]  /*2fd0*/  SHF.L.U64.HI R11, R9.reuse, 0x2, R8 ;  /* 0x00000002090b7819 */ /* 0x040fe20000010208 */
[----:B------:R-:W-:Y:S01]  /*2fe0*/  IMAD.SHL.U32 R9, R9, 0x4, RZ ;  /* 0x0000000409097824 */ /* 0x000fe200078e00ff */
[----:B------:R-:W-:-:S02]  /*2ff0*/  SHF.L.U64.HI R8, R16, 0x1, RZ ;  /* 0x0000000110087819 */ /* 0x000fc400000102ff */
[----:B------:R-:W-:Y:S01]  /*3000*/  LOP3.LUT R4, R3, 0x1, RZ, 0xc0, !PT ;  /* 0x0000000103047812 */ /* 0x000fe200078ec0ff */
[----:B------:R-:W-:Y:S01]  /*3010*/  IMAD.SHL.U32 R3, R13, 0x2, RZ ;  /* 0x000000020d037824 */ /* 0x000fe200078e00ff */
[----:B------:R-:W-:Y:S02]  /*3020*/  LOP3.LUT R10, R10, R9, R5, 0xfe, !PT ;  /* 0x000000090a0a7212 */ /* 0x000fe400078efe05 */
[----:B------:R-:W-:Y:S02]  /*3030*/  LOP3.LUT R5, R11, R8, RZ, 0xfc, !PT ;  /* 0x000000080b057212 */ /* 0x000fe400078efcff */
[----:B------:R-:W-:Y:S01]  /*3040*/  SHF.R.U32.HI R2, RZ, 0x7, R2 ;  /* 0x00000007ff027819 */ /* 0x000fe20000011602 */
[C---:B------:R-:W-:Y:S01]  /*3050*/  IMAD.SHL.U32 R8, R10.reuse, 0x4, RZ ;  /* 0x000000040a087824 */ /* 0x040fe200078e00ff */
[----:B------:R-:W-:Y:S02]  /*3060*/  SHF.L.U64.HI R10, R10, 0x2, R5 ;  /* 0x000000020a0a7819 */ /* 0x000fe40000010205 */
[----:B------:R-:W-:-:S02]  /*3070*/  SHF.L.U64.HI R5, R13, 0x1, RZ ;  /* 0x000000010d057819 */ /* 0x000fc400000102ff */
[----:B------:R-:W-:Y:S01]  /*3080*/  LOP3.LUT R4, R4, R8, R3, 0xfe, !PT ;  /* 0x0000000804047212 */ /* 0x000fe200078efe03 */
[----:B------:R-:W-:Y:S01]  /*3090*/  IMAD.SHL.U32 R3, R12, 0x2, RZ ;  /* 0x000000020c037824 */ /* 0x000fe200078e00ff */
[----:B------:R-:W-:Y:S02]  /*30a0*/  LOP3.LUT R5, R10, R5, RZ, 0xfc, !PT ;  /* 0x000000050a057212 */ /* 0x000fe400078efcff */
[----:B------:R-:W-:Y:S01]  /*30b0*/  LOP3.LUT R2, R2, 0x1, RZ, 0xc0, !PT ;  /* 0x0000000102027812 */ /* 0x000fe200078ec0ff */
[----:B0-----:R-:W-:Y:S01]  /*30c0*/  IMAD.WIDE R6, R0, 0x8, R6 ;  /* 0x0000000800067825 */ /* 0x001fe200078e0206 */
[----:B------:R-:W-:Y:S02]  /*30d0*/  SHF.L.U64.HI R5, R4, 0x2, R5 ;  /* 0x0000000204057819 */ /* 0x000fe40000010205 */
[----:B------:R-:W-:Y:S01]  /*30e0*/  SHF.L.U64.HI R12, R12, 0x1, RZ ;  /* 0x000000010c0c7819 */ /* 0x000fe200000102ff */
[----:B------:R-:W-:-:S05]  /*30f0*/  IMAD.SHL.U32 R4, R4, 0x4, RZ ;  /* 0x0000000404047824 */ /* 0x000fca00078e00ff */
[----:B------:R-:W-:Y:S02]  /*3100*/  LOP3.LUT R2, R2, R4, R3, 0xfe, !PT ;  /* 0x0000000402027212 */ /* 0x000fe400078efe03 */
[----:B------:R-:W-:-:S05]  /*3110*/  LOP3.LUT R3, R5, R12, RZ, 0xfc, !PT ;  /* 0x0000000c05037212 */ /* 0x000fca00078efcff */
[----:B------:R-:W-:Y:S01]  /*3120*/  STG.E.64 desc[UR6][R6.64], R2 ;  /* 0x0000000206007986 */ /* 0x000fe2000c101b06 */
[----:B------:R-:W-:Y:S05]  /*3130*/  EXIT ;  /* 0x000000000000794d */ /* 0x000fea0003800000 */
.L_x_1:
[----:B------:R-:W-:-:S00]  /*3140*/  BRA `(.L_x_1) ;  /* 0xfffffffc00fc7947 */ /* 0x000fc0000383ffff */
[----:B------:R-:W-:-:S00]  /*3150*/  NOP ;  /* 0x0000000000007918 */ /* 0x000fc00000000000 */
        /* <DEDUP_REMOVED lines=10> */
.L_x_2:


//--------------------- .nv.global.init           --------------------------
	.section	.nv.global.init,"aw",@progbits
	.align	4
.nv.global.init:
	.type		ROUND_P_BOX,@object
	.size		ROUND_P_BOX,(P_BOX - ROUND_P_BOX)
ROUND_P_BOX:
        /*0000*/ 	.byte	0x10, 0x00, 0x00, 0x00, 0x07, 0x00, 0x00, 0x00, 0x14, 0x00, 0x00, 0x00, 0x15, 0x00, 0x00, 0x00
        /*0010*/ 	.byte	0x1d, 0x00, 0x00, 0x00, 0x0c, 0x00, 0x00, 0x00, 0x1c, 0x00, 0x00, 0x00, 0x11, 0x00, 0x00, 0x00
        /*0020*/ 	.byte	0x01, 0x00, 0x00, 0x00, 0x0f, 0x00, 0x00, 0x00, 0x17, 0x00, 0x00, 0x00, 0x1a, 0x00, 0x00, 0x00
        /*0030*/ 	.byte	0x05, 0x00, 0x00, 0x00, 0x12, 0x00, 0x00, 0x00, 0x1f, 0x00, 0x00, 0x00, 0x0a, 0x00, 0x00, 0x00
        /*0040*/ 	.byte	0x02, 0x00, 0x00, 0x00, 0x08, 0x00, 0x00, 0x00, 0x18, 0x00, 0x00, 0x00, 0x0e, 0x00, 0x00, 0x00
        /*0050*/ 	.byte	0x20, 0x00, 0x00, 0x00, 0x1b, 0x00, 0x00, 0x00, 0x03, 0x00, 0x00, 0x00, 0x09, 0x00, 0x00, 0x00
        /*0060*/ 	.byte	0x13, 0x00, 0x00, 0x00, 0x0d, 0x00, 0x00, 0x00, 0x1e, 0x00, 0x00, 0x00, 0x06, 0x00, 0x00, 0x00
        /*0070*/ 	.byte	0x16, 0x00, 0x00, 0x00, 0x0b, 0x00, 0x00, 0x00, 0x04, 0x00, 0x00, 0x00, 0x19, 0x00, 0x00, 0x00
	.type		P_BOX,@object
	.size		P_BOX,(INITIAL_PERMUTATION - P_BOX)
P_BOX:
        /* <DEDUP_REMOVED lines=12> */
	.type		INITIAL_PERMUTATION,@object
	.size		INITIAL_PERMUTATION,(FINAL_PERMUTATION - INITIAL_PERMUTATION)
INITIAL_PERMUTATION:
        /* <DEDUP_REMOVED lines=16> */
	.type		FINAL_PERMUTATION,@object
	.size		FINAL_PERMUTATION,(S_BOX - FINAL_PERMUTATION)
FINAL_PERMUTATION:
        /* <DEDUP_REMOVED lines=16> */
	.type		S_BOX,@object
	.size		S_BOX,(.L_4 - S_BOX)
S_BOX:
        /* <DEDUP_REMOVED lines=128> */
.L_4:


//--------------------- .nv.shared.reserved.0     --------------------------
	.section	.nv.shared.reserved.0,"aw",@nobits
	.weak		__nv_reservedSMEM_offset_0_alias
	.size		__nv_reservedSMEM_offset_0_alias, 0, 64
	.other		__nv_reservedSMEM_offset_0_alias,@"STO_CUDA_RESERVED_SHARED STV_DEFAULT"
__nv_reservedSMEM_offset_0_alias:
	.zero		0
	.zero		64


//--------------------- .nv.constant0._Z23encrypt_with_round_keysPmmS_ --------------------------
	.section	.nv.constant0._Z23encrypt_with_round_keysPmmS_,"a",@progbits
	.sectionflags	@""
	.align	4
.nv.constant0._Z23encrypt_with_round_keysPmmS_:
	.zero		920


//--------------------- SYMBOLS --------------------------

	.type		.nv.reservedSmem.offset0,@object
	.size		.nv.reservedSmem.offset0,0x4
